	.target	sm_90a

	.elftype	@"ET_EXEC"


//--------------------- .note.nv.tkinfo           --------------------------
	.section	.note.nv.tkinfo,"",@"SHT_NOTE"
	.sectionflags	@"SHF_NOTE_NV_TKINFO"
	.tkinfo
        /*0018*/ 	.word	0x00000002
        /*0030*/ 	.string	""
        /*0030*/ 	.string	"ptxas"
        /*0030*/ 	.string	"Cuda compilation tools, release 13.0, V13.0.88"
        /*0030*/ 	.string	"Build cuda_13.0.r13.0/compiler.36424714_0"
        /*0030*/ 	.string	"-arch sm_90a -m 64 "



//--------------------- .note.nv.cuinfo           --------------------------
	.section	.note.nv.cuinfo,"",@"SHT_NOTE"
	.sectionflags	@"SHF_NOTE_NV_CUINFO"
        /*0018*/ 	.short	0x0002
        /*001a*/ 	.short	0x005a
        /*001c*/ 	.short	0x0082
	.zero		2


//--------------------- .nv.info                  --------------------------
	.section	.nv.info,"",@"SHT_CUDA_INFO"
	.align	4


	//----- nvinfo : EIATTR_REGCOUNT
	.align		4
        /*0000*/ 	.byte	0x04, 0x2f
        /*0002*/ 	.short	(.L_15 - .L_14)
	.align		4
.L_14:
        /*0004*/ 	.word	index@(_ZN7cutlass13device_kernelINS_4gemm6kernel13GemmUniversalIN4cute5tupleIJiiiiEEENS1_10collective13CollectiveMmaINS1_34MainloopSm90TmaGmmaWarpSpecializedILi2ENS5_IJNS4_1CILi1EEENSA_ILi8EEESB_EEENS1_35KernelTmaWarpSpecializedCooperativeEEENS5_IJNSA_ILi128EEENSA_ILi64EEESG_EEEfNS5_IJlSB_lEEEfSJ_NS4_8TiledMMAINS4_8MMA_AtomIJNS4_4SM904GMMA29MMA_64x64x8_F32TF32TF32_SS_TNILNSN_7ScaleInE1ELSP_1EEEEEENS4_6LayoutINS5_IJNSA_ILi2EEESB_SB_EEENS5_IJSB_NSA_ILi0EEESV_EEEEENS5_IJNS4_10UnderscoreESY_SY_EEEEENS4_23SM90_TMA_LOAD_MULTICASTENS4_14ComposedLayoutINS4_7SwizzleILi3ELi4ELi3EEENS4_18smem_ptr_flag_bitsILi32EEENSS_INS5_IJSC_NSA_ILi32EEEEEENS5_IJS17_SB_EEEEEEEvNS4_8identityENS4_13SM90_TMA_LOADES1B_vS1C_EENS_8epilogue10collective6detail29Sm90TmaWarpSpecializedAdapterINS1G_15DefaultEpilogueIfSJ_SJ_NS1F_6thread17LinearCombinationIfLi1EffLNS1K_9ScaleType4KindE0ELNS_15FloatRoundStyleE2EfEENS1_15EpilogueDefaultEEEEEvvEEEEvNT_6ParamsE)
        /*0008*/ 	.word	0x000000a8


	//----- nvinfo : EIATTR_FRAME_SIZE
	.align		4
.L_15:
        /*000c*/ 	.byte	0x04, 0x11
        /*000e*/ 	.short	(.L_17 - .L_16)
	.align		4
.L_16:
        /*0010*/ 	.word	index@(_ZN7cutlass13device_kernelINS_4gemm6kernel13GemmUniversalIN4cute5tupleIJiiiiEEENS1_10collective13CollectiveMmaINS1_34MainloopSm90TmaGmmaWarpSpecializedILi2ENS5_IJNS4_1CILi1EEENSA_ILi8EEESB_EEENS1_35KernelTmaWarpSpecializedCooperativeEEENS5_IJNSA_ILi128EEENSA_ILi64EEESG_EEEfNS5_IJlSB_lEEEfSJ_NS4_8TiledMMAINS4_8MMA_AtomIJNS4_4SM904GMMA29MMA_64x64x8_F32TF32TF32_SS_TNILNSN_7ScaleInE1ELSP_1EEEEEENS4_6LayoutINS5_IJNSA_ILi2EEESB_SB_EEENS5_IJSB_NSA_ILi0EEESV_EEEEENS5_IJNS4_10UnderscoreESY_SY_EEEEENS4_23SM90_TMA_LOAD_MULTICASTENS4_14ComposedLayoutINS4_7SwizzleILi3ELi4ELi3EEENS4_18smem_ptr_flag_bitsILi32EEENSS_INS5_IJSC_NSA_ILi32EEEEEENS5_IJS17_SB_EEEEEEEvNS4_8identityENS4_13SM90_TMA_LOADES1B_vS1C_EENS_8epilogue10collective6detail29Sm90TmaWarpSpecializedAdapterINS1G_15DefaultEpilogueIfSJ_SJ_NS1F_6thread17LinearCombinationIfLi1EffLNS1K_9ScaleType4KindE0ELNS_15FloatRoundStyleE2EfEENS1_15EpilogueDefaultEEEEEvvEEEEvNT_6ParamsE)
        /*0014*/ 	.word	0x00000000


	//----- nvinfo : EIATTR_MIN_STACK_SIZE
	.align		4
.L_17:
        /*0018*/ 	.byte	0x04, 0x12
        /*001a*/ 	.short	(.L_19 - .L_18)
	.align		4
.L_18:
        /*001c*/ 	.word	index@(_ZN7cutlass13device_kernelINS_4gemm6kernel13GemmUniversalIN4cute5tupleIJiiiiEEENS1_10collective13CollectiveMmaINS1_34MainloopSm90TmaGmmaWarpSpecializedILi2ENS5_IJNS4_1CILi1EEENSA_ILi8EEESB_EEENS1_35KernelTmaWarpSpecializedCooperativeEEENS5_IJNSA_ILi128EEENSA_ILi64EEESG_EEEfNS5_IJlSB_lEEEfSJ_NS4_8TiledMMAINS4_8MMA_AtomIJNS4_4SM904GMMA29MMA_64x64x8_F32TF32TF32_SS_TNILNSN_7ScaleInE1ELSP_1EEEEEENS4_6LayoutINS5_IJNSA_ILi2EEESB_SB_EEENS5_IJSB_NSA_ILi0EEESV_EEEEENS5_IJNS4_10UnderscoreESY_SY_EEEEENS4_23SM90_TMA_LOAD_MULTICASTENS4_14ComposedLayoutINS4_7SwizzleILi3ELi4ELi3EEENS4_18smem_ptr_flag_bitsILi32EEENSS_INS5_IJSC_NSA_ILi32EEEEEENS5_IJS17_SB_EEEEEEEvNS4_8identityENS4_13SM90_TMA_LOADES1B_vS1C_EENS_8epilogue10collective6detail29Sm90TmaWarpSpecializedAdapterINS1G_15DefaultEpilogueIfSJ_SJ_NS1F_6thread17LinearCombinationIfLi1EffLNS1K_9ScaleType4KindE0ELNS_15FloatRoundStyleE2EfEENS1_15EpilogueDefaultEEEEEvvEEEEvNT_6ParamsE)
        /*0020*/ 	.word	0x00000000
.L_19:


//--------------------- .nv.compat                --------------------------
	.section	.nv.compat,"",@"SHT_CUDA_COMPAT_INFO"
	.align	4
        /*0000*/ 	.byte	0x02, 0x09, 0x01, 0x00, 0x02, 0x02, 0x04, 0x00, 0x02, 0x05, 0x05, 0x00, 0x03, 0x07, 0x01, 0x01
        /*0010*/ 	.byte	0x02, 0x03, 0x01, 0x00, 0x02, 0x06, 0x01, 0x00, 0x04, 0x0b, 0x08, 0x00, 0x00, 0x00, 0x00, 0x00
        /*0020*/ 	.byte	0x00, 0x00, 0x00, 0x00


//--------------------- .nv.info._ZN7cutlass13device_kernelINS_4gemm6kernel13GemmUniversalIN4cute5tupleIJiiiiEEENS1_10collective13CollectiveMmaINS1_34MainloopSm90TmaGmmaWarpSpecializedILi2ENS5_IJNS4_1CILi1EEENSA_ILi8EEESB_EEENS1_35KernelTmaWarpSpecializedCooperativeEEENS5_IJNSA_ILi128EEENSA_ILi64EEESG_EEEfNS5_IJlSB_lEEEfSJ_NS4_8TiledMMAINS4_8MMA_AtomIJNS4_4SM904GMMA29MMA_64x64x8_F32TF32TF32_SS_TNILNSN_7ScaleInE1ELSP_1EEEEEENS4_6LayoutINS5_IJNSA_ILi2EEESB_SB_EEENS5_IJSB_NSA_ILi0EEESV_EEEEENS5_IJNS4_10UnderscoreESY_SY_EEEEENS4_23SM90_TMA_LOAD_MULTICASTENS4_14ComposedLayoutINS4_7SwizzleILi3ELi4ELi3EEENS4_18smem_ptr_flag_bitsILi32EEENSS_INS5_IJSC_NSA_ILi32EEEEEENS5_IJS17_SB_EEEEEEEvNS4_8identityENS4_13SM90_TMA_LOADES1B_vS1C_EENS_8epilogue10collective6detail29Sm90TmaWarpSpecializedAdapterINS1G_15DefaultEpilogueIfSJ_SJ_NS1F_6thread17LinearCombinationIfLi1EffLNS1K_9ScaleType4KindE0ELNS_15FloatRoundStyleE2EfEENS1_15EpilogueDefaultEEEEEvvEEEEvNT_6ParamsE --------------------------
	.section	.nv.info._ZN7cutlass13device_kernelINS_4gemm6kernel13GemmUniversalIN4cute5tupleIJiiiiEEENS1_10collective13CollectiveMmaINS1_34MainloopSm90TmaGmmaWarpSpecializedILi2ENS5_IJNS4_1CILi1EEENSA_ILi8EEESB_EEENS1_35KernelTmaWarpSpecializedCooperativeEEENS5_IJNSA_ILi128EEENSA_ILi64EEESG_EEEfNS5_IJlSB_lEEEfSJ_NS4_8TiledMMAINS4_8MMA_AtomIJNS4_4SM904GMMA29MMA_64x64x8_F32TF32TF32_SS_TNILNSN_7ScaleInE1ELSP_1EEEEEENS4_6LayoutINS5_IJNSA_ILi2EEESB_SB_EEENS5_IJSB_NSA_ILi0EEESV_EEEEENS5_IJNS4_10UnderscoreESY_SY_EEEEENS4_23SM90_TMA_LOAD_MULTICASTENS4_14ComposedLayoutINS4_7SwizzleILi3ELi4ELi3EEENS4_18smem_ptr_flag_bitsILi32EEENSS_INS5_IJSC_NSA_ILi32EEEEEENS5_IJS17_SB_EEEEEEEvNS4_8identityENS4_13SM90_TMA_LOADES1B_vS1C_EENS_8epilogue10collective6detail29Sm90TmaWarpSpecializedAdapterINS1G_15DefaultEpilogueIfSJ_SJ_NS1F_6thread17LinearCombinationIfLi1EffLNS1K_9ScaleType4KindE0ELNS_15FloatRoundStyleE2EfEENS1_15EpilogueDefaultEEEEEvvEEEEvNT_6ParamsE,"",@"SHT_CUDA_INFO"
	.sectionflags	@""
	.align	4


	//----- nvinfo : EIATTR_CUDA_API_VERSION
	.align		4
        /*0000*/ 	.byte	0x04, 0x37
        /*0002*/ 	.short	(.L_21 - .L_20)
.L_20:
        /*0004*/ 	.word	0x00000082


	//----- nvinfo : EIATTR_KPARAM_INFO
	.align		4
.L_21:
        /*0008*/ 	.byte	0x04, 0x17
        /*000a*/ 	.short	(.L_23 - .L_22)
.L_22:
        /*000c*/ 	.word	0x00000000
        /*0010*/ 	.short	0x0000
        /*0012*/ 	.short	0x0070
        /*0014*/ 	.byte	0x00, 0xf0, 0x01, 0x10


	//----- nvinfo : EIATTR_SPARSE_MMA_MASK
	.align		4
.L_23:
        /*0018*/ 	.byte	0x03, 0x50
        /*001a*/ 	.short	0x0000


	//----- nvinfo : EIATTR_MAXREG_COUNT
	.align		4
        /*001c*/ 	.byte	0x03, 0x1b
        /*001e*/ 	.short	0x00a8


	//----- nvinfo : EIATTR_NUM_BARRIERS
	.align		4
        /*0020*/ 	.byte	0x02, 0x4c
        /*0022*/ 	.byte	0x01
	.zero		1


	//----- nvinfo : EIATTR_EXTERNS
	.align		4
        /*0024*/ 	.byte	0x04, 0x0f
        /*0026*/ 	.short	(.L_25 - .L_24)


	//   ....[0]....
	.align		4
.L_24:
        /*0028*/ 	.word	index@(__assertfail)


	//----- nvinfo : EIATTR_MERCURY_ISA_VERSION
	.align		4
.L_25:
        /*002c*/ 	.byte	0x03, 0x5f
        /*002e*/ 	.short	0x0101


	//----- nvinfo : EIATTR_INT_WARP_WIDE_INSTR_OFFSETS
	.align		4
        /*0030*/ 	.byte	0x04, 0x31
        /*0032*/ 	.short	(.L_27 - .L_26)


	//   ....[0]....
.L_26:
        /*0034*/ 	.word	0x000003f0


	//   ....[1]....
        /*0038*/ 	.word	0x00000410


	//   ....[2]....
        /*003c*/ 	.word	0x000005e0


	//   ....[3]....
        /*0040*/ 	.word	0x000028c0


	//----- nvinfo : EIATTR_COOP_GROUP_MASK_REGIDS
	.align		4
.L_27:
        /*0044*/ 	.byte	0x04, 0x29
        /*0046*/ 	.short	(.L_29 - .L_28)


	//   ....[0]....
.L_28:
        /*0048*/ 	.word	0xffffffff


	//   ....[1]....
        /*004c*/ 	.word	0xffffffff


	//   ....[2]....
        /*0050*/ 	.word	0xffffffff


	//   ....[3]....
        /*0054*/ 	.word	0xffffffff


	//   ....[4]....
        /*0058*/ 	.word	0xffffffff


	//   ....[5]....
        /*005c*/ 	.word	0xffffffff


	//----- nvinfo : EIATTR_COOP_GROUP_INSTR_OFFSETS
	.align		4
.L_29:
        /*0060*/ 	.byte	0x04, 0x28
        /*0062*/ 	.short	(.L_31 - .L_30)


	//   ....[0]....
.L_30:
        /*0064*/ 	.word	0x00000060


	//   ....[1]....
        /*0068*/ 	.word	0x00000070


	//   ....[2]....
        /*006c*/ 	.word	0x00000130


	//   ....[3]....
        /*0070*/ 	.word	0x00000290


	//   ....[4]....
        /*0074*/ 	.word	0x00000750


	//   ....[5]....
        /*0078*/ 	.word	0x000013d0


	//----- nvinfo : EIATTR_REG_RECONFIG
	.align		4
.L_31:
        /*007c*/ 	.byte	0x01, 0x54
	.zero		2


	//----- nvinfo : EIATTR_SYSCALL_OFFSETS
	.align		4
        /*0080*/ 	.byte	0x04, 0x46
        /*0082*/ 	.short	(.L_33 - .L_32)


	//   ....[0]....
.L_32:
        /*0084*/ 	.word	0x000015c0


	//----- nvinfo : EIATTR_MBARRIER_INSTR_OFFSETS
	.align		4
.L_33:
        /*0088*/ 	.byte	0x04, 0x39
        /*008a*/ 	.short	(.L_35 - .L_34)


	//   ....[0]....
.L_34:
        /*008c*/ 	.word	0x00000230
        /*0090*/ 	.word	0x000000ff
        /*0094*/ 	.word	0x00000000
        /*0098*/ 	.short	0x0100
        /*009a*/ 	.byte	0x08
	.zero		1


	//   ....[1]....
        /*009c*/ 	.word	0x00000240
        /*00a0*/ 	.word	0x000000ff
        /*00a4*/ 	.word	0x00000010
        /*00a8*/ 	.short	0x0100
        /*00aa*/ 	.byte	0x08
	.zero		1


	//   ....[2]....
        /*00ac*/ 	.word	0x00000250
        /*00b0*/ 	.word	0x000000ff
        /*00b4*/ 	.word	0x00000008
        /*00b8*/ 	.short	0x0100
        /*00ba*/ 	.byte	0x08
	.zero		1


	//   ....[3]....
        /*00bc*/ 	.word	0x00000260
        /*00c0*/ 	.word	0x000000ff
        /*00c4*/ 	.word	0x00000018
        /*00c8*/ 	.short	0x0100
        /*00ca*/ 	.byte	0x08
	.zero		1


	//   ....[4]....
        /*00cc*/ 	.word	0x00000680
        /*00d0*/ 	.word	0x000000ff
        /*00d4*/ 	.word	0x00000030
        /*00d8*/ 	.short	0x0100
        /*00da*/ 	.byte	0x06
	.zero		1


	//   ....[5]....
        /*00dc*/ 	.word	0x00000700
        /*00e0*/ 	.word	0x000000ff
        /*00e4*/ 	.word	0x00000038
        /*00e8*/ 	.short	0x0100
        /*00ea*/ 	.byte	0x06
	.zero		1


	//   ....[6]....
        /*00ec*/ 	.word	0x00001680
        /*00f0*/ 	.word	0x00000003
        /*00f4*/ 	.word	0x00000000
        /*00f8*/ 	.short	0x010a
        /*00fa*/ 	.byte	0x3f
	.zero		1


	//   ....[7]....
        /*00fc*/ 	.word	0x000016e0
        /*0100*/ 	.word	0x00000003
        /*0104*/ 	.word	0x00000000
        /*0108*/ 	.short	0x010a
        /*010a*/ 	.byte	0x3f
	.zero		1


	//   ....[8]....
        /*010c*/ 	.word	0x00001f90
        /*0110*/ 	.word	0x00000005
        /*0114*/ 	.word	0x00000000
        /*0118*/ 	.short	0x010a
        /*011a*/ 	.byte	0x3f
	.zero		1


	//   ....[9]....
        /*011c*/ 	.word	0x00001fd0
        /*0120*/ 	.word	0x00000005
        /*0124*/ 	.word	0x00000000
        /*0128*/ 	.short	0x010a
        /*012a*/ 	.byte	0x3f
	.zero		1


	//   ....[10]....
        /*012c*/ 	.word	0x00002770
        /*0130*/ 	.word	0x00000004
        /*0134*/ 	.word	0x00000000
        /*0138*/ 	.short	0x0101
        /*013a*/ 	.byte	0x3f
	.zero		1


	//   ....[11]....
        /*013c*/ 	.word	0x00002930
        /*0140*/ 	.word	0x00000000
        /*0144*/ 	.word	0x00000000
        /*0148*/ 	.short	0x0101
        /*014a*/ 	.byte	0x3f
	.zero		1


	//   ....[12]....
        /*014c*/ 	.word	0x000055b0
        /*0150*/ 	.word	0x00000014
        /*0154*/ 	.word	0x00000010
        /*0158*/ 	.short	0x010a
        /*015a*/ 	.byte	0x3f
	.zero		1


	//   ....[13]....
        /*015c*/ 	.word	0x00005b90
        /*0160*/ 	.word	0x00000006
        /*0164*/ 	.word	0x00000038
        /*0168*/ 	.short	0x0101
        /*016a*/ 	.byte	0x3f
	.zero		1


	//   ....[14]....
        /*016c*/ 	.word	0x000062b0
        /*0170*/ 	.word	0x00000007
        /*0174*/ 	.word	0x00000000
        /*0178*/ 	.short	0x010a
        /*017a*/ 	.byte	0x3f
	.zero		1


	//   ....[15]....
        /*017c*/ 	.word	0x00006330
        /*0180*/ 	.word	0x00000005
        /*0184*/ 	.word	0x00000000
        /*0188*/ 	.short	0x010a
        /*018a*/ 	.byte	0x3f
	.zero		1


	//   ....[16]....
        /*018c*/ 	.word	0x00006390
        /*0190*/ 	.word	0x00000003
        /*0194*/ 	.word	0x00000000
        /*0198*/ 	.short	0x010a
        /*019a*/ 	.byte	0x3f
	.zero		1


	//   ....[17]....
        /*019c*/ 	.word	0x000063e0
        /*01a0*/ 	.word	0x00000005
        /*01a4*/ 	.word	0x00000000
        /*01a8*/ 	.short	0x010a
        /*01aa*/ 	.byte	0x3f
	.zero		1


	//   ....[18]....
        /*01ac*/ 	.word	0x000064b0
        /*01b0*/ 	.word	0x00000014
        /*01b4*/ 	.word	0x00000010
        /*01b8*/ 	.short	0x010a
        /*01ba*/ 	.byte	0x3f
	.zero		1


	//   ....[19]....
        /*01bc*/ 	.word	0x00006580
        /*01c0*/ 	.word	0x00000007
        /*01c4*/ 	.word	0x00000000
        /*01c8*/ 	.short	0x010a
        /*01ca*/ 	.byte	0x3f
	.zero		1


	//----- nvinfo : EIATTR_NUM_MBARRIERS
	.align		4
.L_35:
        /*01cc*/ 	.byte	0x03, 0x38
        /*01ce*/ 	.short	0x0006


	//----- nvinfo : EIATTR_EXIT_INSTR_OFFSETS
	.align		4
        /*01d0*/ 	.byte	0x04, 0x1c
        /*01d2*/ 	.short	(.L_37 - .L_36)


	//   ....[0]....
.L_36:
        /*01d4*/ 	.word	0x00000920


	//   ....[1]....
        /*01d8*/ 	.word	0x00001130


	//   ....[2]....
        /*01dc*/ 	.word	0x00004d40


	//   ....[3]....
        /*01e0*/ 	.word	0x000052a0


	//   ....[4]....
        /*01e4*/ 	.word	0x00006380


	//----- nvinfo : EIATTR_MAX_THREADS
	.align		4
.L_37:
        /*01e8*/ 	.byte	0x04, 0x05
        /*01ea*/ 	.short	(.L_39 - .L_38)
.L_38:
        /*01ec*/ 	.word	0x00000180
        /*01f0*/ 	.word	0x00000001
        /*01f4*/ 	.word	0x00000001


	//----- nvinfo : EIATTR_CRS_STACK_SIZE
	.align		4
.L_39:
        /*01f8*/ 	.byte	0x04, 0x1e
        /*01fa*/ 	.short	(.L_41 - .L_40)
.L_40:
        /*01fc*/ 	.word	0x00000000


	//----- nvinfo : EIATTR_CBANK_PARAM_SIZE
	.align		4
.L_41:
        /*0200*/ 	.byte	0x03, 0x19
        /*0202*/ 	.short	0x0470


	//----- nvinfo : EIATTR_PARAM_CBANK
	.align		4
        /*0204*/ 	.byte	0x04, 0x0a
        /*0206*/ 	.short	(.L_43 - .L_42)
	.align		4
.L_42:
        /*0208*/ 	.word	index@(.nv.constant0._ZN7cutlass13device_kernelINS_4gemm6kernel13GemmUniversalIN4cute5tupleIJiiiiEEENS1_10collective13CollectiveMmaINS1_34MainloopSm90TmaGmmaWarpSpecializedILi2ENS5_IJNS4_1CILi1EEENSA_ILi8EEESB_EEENS1_35KernelTmaWarpSpecializedCooperativeEEENS5_IJNSA_ILi128EEENSA_ILi64EEESG_EEEfNS5_IJlSB_lEEEfSJ_NS4_8TiledMMAINS4_8MMA_AtomIJNS4_4SM904GMMA29MMA_64x64x8_F32TF32TF32_SS_TNILNSN_7ScaleInE1ELSP_1EEEEEENS4_6LayoutINS5_IJNSA_ILi2EEESB_SB_EEENS5_IJSB_NSA_ILi0EEESV_EEEEENS5_IJNS4_10UnderscoreESY_SY_EEEEENS4_23SM90_TMA_LOAD_MULTICASTENS4_14ComposedLayoutINS4_7SwizzleILi3ELi4ELi3EEENS4_18smem_ptr_flag_bitsILi32EEENSS_INS5_IJSC_NSA_ILi32EEEEEENS5_IJS17_SB_EEEEEEEvNS4_8identityENS4_13SM90_TMA_LOADES1B_vS1C_EENS_8epilogue10collective6detail29Sm90TmaWarpSpecializedAdapterINS1G_15DefaultEpilogueIfSJ_SJ_NS1F_6thread17LinearCombinationIfLi1EffLNS1K_9ScaleType4KindE0ELNS_15FloatRoundStyleE2EfEENS1_15EpilogueDefaultEEEEEvvEEEEvNT_6ParamsE)
        /*020c*/ 	.short	0x0210
        /*020e*/ 	.short	0x0470


	//----- nvinfo : EIATTR_SW_WAR
	.align		4
.L_43:
        /*0210*/ 	.byte	0x04, 0x36
        /*0212*/ 	.short	(.L_45 - .L_44)
.L_44:
        /*0214*/ 	.word	0x00000008
.L_45:


//--------------------- .nv.callgraph             --------------------------
	.section	.nv.callgraph,"",@"SHT_CUDA_CALLGRAPH"
	.align	4
	.sectionentsize	8
	.align		4
        /*0000*/ 	.word	0x00000000
	.align		4
        /*0004*/ 	.word	0xffffffff
	.align		4
        /*0008*/ 	.word	index@(_ZN7cutlass13device_kernelINS_4gemm6kernel13GemmUniversalIN4cute5tupleIJiiiiEEENS1_10collective13CollectiveMmaINS1_34MainloopSm90TmaGmmaWarpSpecializedILi2ENS5_IJNS4_1CILi1EEENSA_ILi8EEESB_EEENS1_35KernelTmaWarpSpecializedCooperativeEEENS5_IJNSA_ILi128EEENSA_ILi64EEESG_EEEfNS5_IJlSB_lEEEfSJ_NS4_8TiledMMAINS4_8MMA_AtomIJNS4_4SM904GMMA29MMA_64x64x8_F32TF32TF32_SS_TNILNSN_7ScaleInE1ELSP_1EEEEEENS4_6LayoutINS5_IJNSA_ILi2EEESB_SB_EEENS5_IJSB_NSA_ILi0EEESV_EEEEENS5_IJNS4_10UnderscoreESY_SY_EEEEENS4_23SM90_TMA_LOAD_MULTICASTENS4_14ComposedLayoutINS4_7SwizzleILi3ELi4ELi3EEENS4_18smem_ptr_flag_bitsILi32EEENSS_INS5_IJSC_NSA_ILi32EEEEEENS5_IJS17_SB_EEEEEEEvNS4_8identityENS4_13SM90_TMA_LOADES1B_vS1C_EENS_8epilogue10collective6detail29Sm90TmaWarpSpecializedAdapterINS1G_15DefaultEpilogueIfSJ_SJ_NS1F_6thread17LinearCombinationIfLi1EffLNS1K_9ScaleType4KindE0ELNS_15FloatRoundStyleE2EfEENS1_15EpilogueDefaultEEEEEvvEEEEvNT_6ParamsE)
	.align		4
        /*000c*/ 	.word	index@(__assertfail)
	.align		4
        /*0010*/ 	.word	0x00000000
	.align		4
        /*0014*/ 	.word	0xfffffffe
	.align		4
        /*0018*/ 	.word	0x00000000
	.align		4
        /*001c*/ 	.word	0xfffffffd
	.align		4
        /*0020*/ 	.word	0x00000000
	.align		4
        /*0024*/ 	.word	0xfffffffc


//--------------------- .nv.constant4             --------------------------
	.section	.nv.constant4,"a",@progbits
	.align	8
	.align		8
.nv.constant4:
        /*0000*/ 	.dword	__assertfail
	.align		8
        /*0008*/ 	.dword	__unnamed_1
	.align		8
        /*0010*/ 	.dword	_ZN40_INTERNAL_5ae3b4b6_4_k_cu_3c00adca_196714cuda3std3__45__cpo5beginE
	.align		8
        /*0018*/ 	.dword	_ZN40_INTERNAL_5ae3b4b6_4_k_cu_3c00adca_196714cuda3std3__45__cpo3endE
	.align		8
        /*0020*/ 	.dword	_ZN40_INTERNAL_5ae3b4b6_4_k_cu_3c00adca_196714cuda3std3__45__cpo6cbeginE
	.align		8
        /*0028*/ 	.dword	_ZN40_INTERNAL_5ae3b4b6_4_k_cu_3c00adca_196714cuda3std3__45__cpo4cendE
	.align		8
        /*0030*/ 	.dword	_ZN40_INTERNAL_5ae3b4b6_4_k_cu_3c00adca_196714cuda3std3__442_GLOBAL__N__5ae3b4b6_4_k_cu_3c00adca_196716ignoreE
	.align		8
        /*0038*/ 	.dword	_ZN40_INTERNAL_5ae3b4b6_4_k_cu_3c00adca_196714cuda3std3__419piecewise_constructE
	.align		8
        /*0040*/ 	.dword	_ZN40_INTERNAL_5ae3b4b6_4_k_cu_3c00adca_196714cuda3std3__48in_placeE
	.align		8
        /*0048*/ 	.dword	_ZN40_INTERNAL_5ae3b4b6_4_k_cu_3c00adca_196714cuda3std6ranges3__45__cpo4swapE
	.align		8
        /*0050*/ 	.dword	_ZN40_INTERNAL_5ae3b4b6_4_k_cu_3c00adca_196714cuda3std6ranges3__45__cpo9iter_moveE
	.align		8
        /*0058*/ 	.dword	_ZN40_INTERNAL_5ae3b4b6_4_k_cu_3c00adca_196714cute7productE
	.align		8
        /*0060*/ 	.dword	_ZN40_INTERNAL_5ae3b4b6_4_k_cu_3c00adca_196714cute1_E
	.align		8
        /*0068*/ 	.dword	$str$22
	.align		8
        /*0070*/ 	.dword	$str$23


//--------------------- .text._ZN7cutlass13device_kernelINS_4gemm6kernel13GemmUniversalIN4cute5tupleIJiiiiEEENS1_10collective13CollectiveMmaINS1_34MainloopSm90TmaGmmaWarpSpecializedILi2ENS5_IJNS4_1CILi1EEENSA_ILi8EEESB_EEENS1_35KernelTmaWarpSpecializedCooperativeEEENS5_IJNSA_ILi128EEENSA_ILi64EEESG_EEEfNS5_IJlSB_lEEEfSJ_NS4_8TiledMMAINS4_8MMA_AtomIJNS4_4SM904GMMA29MMA_64x64x8_F32TF32TF32_SS_TNILNSN_7ScaleInE1ELSP_1EEEEEENS4_6LayoutINS5_IJNSA_ILi2EEESB_SB_EEENS5_IJSB_NSA_ILi0EEESV_EEEEENS5_IJNS4_10UnderscoreESY_SY_EEEEENS4_23SM90_TMA_LOAD_MULTICASTENS4_14ComposedLayoutINS4_7SwizzleILi3ELi4ELi3EEENS4_18smem_ptr_flag_bitsILi32EEENSS_INS5_IJSC_NSA_ILi32EEEEEENS5_IJS17_SB_EEEEEEEvNS4_8identityENS4_13SM90_TMA_LOADES1B_vS1C_EENS_8epilogue10collective6detail29Sm90TmaWarpSpecializedAdapterINS1G_15DefaultEpilogueIfSJ_SJ_NS1F_6thread17LinearCombinationIfLi1EffLNS1K_9ScaleType4KindE0ELNS_15FloatRoundStyleE2EfEENS1_15EpilogueDefaultEEEEEvvEEEEvNT_6ParamsE --------------------------
	.section	.text._ZN7cutlass13device_kernelINS_4gemm6kernel13GemmUniversalIN4cute5tupleIJiiiiEEENS1_10collective13CollectiveMmaINS1_34MainloopSm90TmaGmmaWarpSpecializedILi2ENS5_IJNS4_1CILi1EEENSA_ILi8EEESB_EEENS1_35KernelTmaWarpSpecializedCooperativeEEENS5_IJNSA_ILi128EEENSA_ILi64EEESG_EEEfNS5_IJlSB_lEEEfSJ_NS4_8TiledMMAINS4_8MMA_AtomIJNS4_4SM904GMMA29MMA_64x64x8_F32TF32TF32_SS_TNILNSN_7ScaleInE1ELSP_1EEEEEENS4_6LayoutINS5_IJNSA_ILi2EEESB_SB_EEENS5_IJSB_NSA_ILi0EEESV_EEEEENS5_IJNS4_10UnderscoreESY_SY_EEEEENS4_23SM90_TMA_LOAD_MULTICASTENS4_14ComposedLayoutINS4_7SwizzleILi3ELi4ELi3EEENS4_18smem_ptr_flag_bitsILi32EEENSS_INS5_IJSC_NSA_ILi32EEEEEENS5_IJS17_SB_EEEEEEEvNS4_8identityENS4_13SM90_TMA_LOADES1B_vS1C_EENS_8epilogue10collective6detail29Sm90TmaWarpSpecializedAdapterINS1G_15DefaultEpilogueIfSJ_SJ_NS1F_6thread17LinearCombinationIfLi1EffLNS1K_9ScaleType4KindE0ELNS_15FloatRoundStyleE2EfEENS1_15EpilogueDefaultEEEEEvvEEEEvNT_6ParamsE,"ax",@progbits
	.align	128
.text._ZN7cutlass13device_kernelINS_4gemm6kernel13GemmUniversalIN4cute5tupleIJiiiiEEENS1_10collective13CollectiveMmaINS1_34MainloopSm90TmaGmmaWarpSpecializedILi2ENS5_IJNS4_1CILi1EEENSA_ILi8EEESB_EEENS1_35KernelTmaWarpSpecializedCooperativeEEENS5_IJNSA_ILi128EEENSA_ILi64EEESG_EEEfNS5_IJlSB_lEEEfSJ_NS4_8TiledMMAINS4_8MMA_AtomIJNS4_4SM904GMMA29MMA_64x64x8_F32TF32TF32_SS_TNILNSN_7ScaleInE1ELSP_1EEEEEENS4_6LayoutINS5_IJNSA_ILi2EEESB_SB_EEENS5_IJSB_NSA_ILi0EEESV_EEEEENS5_IJNS4_10UnderscoreESY_SY_EEEEENS4_23SM90_TMA_LOAD_MULTICASTENS4_14ComposedLayoutINS4_7SwizzleILi3ELi4ELi3EEENS4_18smem_ptr_flag_bitsILi32EEENSS_INS5_IJSC_NSA_ILi32EEEEEENS5_IJS17_SB_EEEEEEEvNS4_8identityENS4_13SM90_TMA_LOADES1B_vS1C_EENS_8epilogue10collective6detail29Sm90TmaWarpSpecializedAdapterINS1G_15DefaultEpilogueIfSJ_SJ_NS1F_6thread17LinearCombinationIfLi1EffLNS1K_9ScaleType4KindE0ELNS_15FloatRoundStyleE2EfEENS1_15EpilogueDefaultEEEEEvvEEEEvNT_6ParamsE:
        .type           _ZN7cutlass13device_kernelINS_4gemm6kernel13GemmUniversalIN4cute5tupleIJiiiiEEENS1_10collective13CollectiveMmaINS1_34MainloopSm90TmaGmmaWarpSpecializedILi2ENS5_IJNS4_1CILi1EEENSA_ILi8EEESB_EEENS1_35KernelTmaWarpSpecializedCooperativeEEENS5_IJNSA_ILi128EEENSA_ILi64EEESG_EEEfNS5_IJlSB_lEEEfSJ_NS4_8TiledMMAINS4_8MMA_AtomIJNS4_4SM904GMMA29MMA_64x64x8_F32TF32TF32_SS_TNILNSN_7ScaleInE1ELSP_1EEEEEENS4_6LayoutINS5_IJNSA_ILi2EEESB_SB_EEENS5_IJSB_NSA_ILi0EEESV_EEEEENS5_IJNS4_10UnderscoreESY_SY_EEEEENS4_23SM90_TMA_LOAD_MULTICASTENS4_14ComposedLayoutINS4_7SwizzleILi3ELi4ELi3EEENS4_18smem_ptr_flag_bitsILi32EEENSS_INS5_IJSC_NSA_ILi32EEEEEENS5_IJS17_SB_EEEEEEEvNS4_8identityENS4_13SM90_TMA_LOADES1B_vS1C_EENS_8epilogue10collective6detail29Sm90TmaWarpSpecializedAdapterINS1G_15DefaultEpilogueIfSJ_SJ_NS1F_6thread17LinearCombinationIfLi1EffLNS1K_9ScaleType4KindE0ELNS_15FloatRoundStyleE2EfEENS1_15EpilogueDefaultEEEEEvvEEEEvNT_6ParamsE,@function
        .size           _ZN7cutlass13device_kernelINS_4gemm6kernel13GemmUniversalIN4cute5tupleIJiiiiEEENS1_10collective13CollectiveMmaINS1_34MainloopSm90TmaGmmaWarpSpecializedILi2ENS5_IJNS4_1CILi1EEENSA_ILi8EEESB_EEENS1_35KernelTmaWarpSpecializedCooperativeEEENS5_IJNSA_ILi128EEENSA_ILi64EEESG_EEEfNS5_IJlSB_lEEEfSJ_NS4_8TiledMMAINS4_8MMA_AtomIJNS4_4SM904GMMA29MMA_64x64x8_F32TF32TF32_SS_TNILNSN_7ScaleInE1ELSP_1EEEEEENS4_6LayoutINS5_IJNSA_ILi2EEESB_SB_EEENS5_IJSB_NSA_ILi0EEESV_EEEEENS5_IJNS4_10UnderscoreESY_SY_EEEEENS4_23SM90_TMA_LOAD_MULTICASTENS4_14ComposedLayoutINS4_7SwizzleILi3ELi4ELi3EEENS4_18smem_ptr_flag_bitsILi32EEENSS_INS5_IJSC_NSA_ILi32EEEEEENS5_IJS17_SB_EEEEEEEvNS4_8identityENS4_13SM90_TMA_LOADES1B_vS1C_EENS_8epilogue10collective6detail29Sm90TmaWarpSpecializedAdapterINS1G_15DefaultEpilogueIfSJ_SJ_NS1F_6thread17LinearCombinationIfLi1EffLNS1K_9ScaleType4KindE0ELNS_15FloatRoundStyleE2EfEENS1_15EpilogueDefaultEEEEEvvEEEEvNT_6ParamsE,(.L_x_129 - _ZN7cutlass13device_kernelINS_4gemm6kernel13GemmUniversalIN4cute5tupleIJiiiiEEENS1_10collective13CollectiveMmaINS1_34MainloopSm90TmaGmmaWarpSpecializedILi2ENS5_IJNS4_1CILi1EEENSA_ILi8EEESB_EEENS1_35KernelTmaWarpSpecializedCooperativeEEENS5_IJNSA_ILi128EEENSA_ILi64EEESG_EEEfNS5_IJlSB_lEEEfSJ_NS4_8TiledMMAINS4_8MMA_AtomIJNS4_4SM904GMMA29MMA_64x64x8_F32TF32TF32_SS_TNILNSN_7ScaleInE1ELSP_1EEEEEENS4_6LayoutINS5_IJNSA_ILi2EEESB_SB_EEENS5_IJSB_NSA_ILi0EEESV_EEEEENS5_IJNS4_10UnderscoreESY_SY_EEEEENS4_23SM90_TMA_LOAD_MULTICASTENS4_14ComposedLayoutINS4_7SwizzleILi3ELi4ELi3EEENS4_18smem_ptr_flag_bitsILi32EEENSS_INS5_IJSC_NSA_ILi32EEEEEENS5_IJS17_SB_EEEEEEEvNS4_8identityENS4_13SM90_TMA_LOADES1B_vS1C_EENS_8epilogue10collective6detail29Sm90TmaWarpSpecializedAdapterINS1G_15DefaultEpilogueIfSJ_SJ_NS1F_6thread17LinearCombinationIfLi1EffLNS1K_9ScaleType4KindE0ELNS_15FloatRoundStyleE2EfEENS1_15EpilogueDefaultEEEEEvvEEEEvNT_6ParamsE)
        .other          _ZN7cutlass13device_kernelINS_4gemm6kernel13GemmUniversalIN4cute5tupleIJiiiiEEENS1_10collective13CollectiveMmaINS1_34MainloopSm90TmaGmmaWarpSpecializedILi2ENS5_IJNS4_1CILi1EEENSA_ILi8EEESB_EEENS1_35KernelTmaWarpSpecializedCooperativeEEENS5_IJNSA_ILi128EEENSA_ILi64EEESG_EEEfNS5_IJlSB_lEEEfSJ_NS4_8TiledMMAINS4_8MMA_AtomIJNS4_4SM904GMMA29MMA_64x64x8_F32TF32TF32_SS_TNILNSN_7ScaleInE1ELSP_1EEEEEENS4_6LayoutINS5_IJNSA_ILi2EEESB_SB_EEENS5_IJSB_NSA_ILi0EEESV_EEEEENS5_IJNS4_10UnderscoreESY_SY_EEEEENS4_23SM90_TMA_LOAD_MULTICASTENS4_14ComposedLayoutINS4_7SwizzleILi3ELi4ELi3EEENS4_18smem_ptr_flag_bitsILi32EEENSS_INS5_IJSC_NSA_ILi32EEEEEENS5_IJS17_SB_EEEEEEEvNS4_8identityENS4_13SM90_TMA_LOADES1B_vS1C_EENS_8epilogue10collective6detail29Sm90TmaWarpSpecializedAdapterINS1G_15DefaultEpilogueIfSJ_SJ_NS1F_6thread17LinearCombinationIfLi1EffLNS1K_9ScaleType4KindE0ELNS_15FloatRoundStyleE2EfEENS1_15EpilogueDefaultEEEEEvvEEEEvNT_6ParamsE,@"STO_CUDA_ENTRY STV_DEFAULT"
_ZN7cutlass13device_kernelINS_4gemm6kernel13GemmUniversalIN4cute5tupleIJiiiiEEENS1_10collective13CollectiveMmaINS1_34MainloopSm90TmaGmmaWarpSpecializedILi2ENS5_IJNS4_1CILi1EEENSA_ILi8EEESB_EEENS1_35KernelTmaWarpSpecializedCooperativeEEENS5_IJNSA_ILi128EEENSA_ILi64EEESG_EEEfNS5_IJlSB_lEEEfSJ_NS4_8TiledMMAINS4_8MMA_AtomIJNS4_4SM904GMMA29MMA_64x64x8_F32TF32TF32_SS_TNILNSN_7ScaleInE1ELSP_1EEEEEENS4_6LayoutINS5_IJNSA_ILi2EEESB_SB_EEENS5_IJSB_NSA_ILi0EEESV_EEEEENS5_IJNS4_10UnderscoreESY_SY_EEEEENS4_23SM90_TMA_LOAD_MULTICASTENS4_14ComposedLayoutINS4_7SwizzleILi3ELi4ELi3EEENS4_18smem_ptr_flag_bitsILi32EEENSS_INS5_IJSC_NSA_ILi32EEEEEENS5_IJS17_SB_EEEEEEEvNS4_8identityENS4_13SM90_TMA_LOADES1B_vS1C_EENS_8epilogue10collective6detail29Sm90TmaWarpSpecializedAdapterINS1G_15DefaultEpilogueIfSJ_SJ_NS1F_6thread17LinearCombinationIfLi1EffLNS1K_9ScaleType4KindE0ELNS_15FloatRoundStyleE2EfEENS1_15EpilogueDefaultEEEEEvvEEEEvNT_6ParamsE:
[----:B------:R-:W0:Y:S01]  /*0000*/  LDC R1, c[0x0][0x28] ;  /* 0x00000a00ff017b82 */ /* 0x000e220000000800 */
[----:B------:R-:W1:Y:S01]  /*0010*/  S2R R62, SR_TID.X ;  /* 0x00000000003e7919 */ /* 0x000e620000002100 */
[----:B------:R-:W-:Y:S01]  /*0020*/  ELECT P0, URZ, PT ;  /* 0x00000000003f782f */ /* 0x000fe20003800000 */
[----:B------:R-:W-:Y:S01]  /*0030*/  BSSY B0, `(.L_x_0) ;  /* 0x000000f000007945 */ /* 0x000fe20003800000 */
[--C-:B-1----:R-:W-:Y:S02]  /*0040*/  SHF.R.U32.HI R0, RZ, 0x5, R62.reuse ;  /* 0x00000005ff007819 */ /* 0x102fe4000001163e */
[----:B------:R-:W-:-:S03]  /*0050*/  SHF.R.U32.HI R6, RZ, 0x7, R62 ;  /* 0x00000007ff067819 */ /* 0x000fc6000001163e */
[----:B------:R-:W1:Y:S04]  /*0060*/  SHFL.IDX PT, R3, R0, RZ, 0x1f ;  /* 0x00001fff00037589 */ /* 0x000e6800000e0000 */
[----:B------:R2:W3:Y:S01]  /*0070*/  SHFL.IDX PT, R2, R6, RZ, 0x1f ;  /* 0x00001fff06027589 */ /* 0x0004e200000e0000 */
[----:B-1----:R-:W-:-:S13]  /*0080*/  ISETP.NE.OR P0, PT, R3, RZ, !P0 ;  /* 0x000000ff0300720c */ /* 0x002fda0004705670 */
[----:B0-23--:R-:W-:Y:S05]  /*0090*/  @P0 BRA `(.L_x_1) ;  /* 0x0000000000200947 */ /* 0x00dfea0003800000 */
[----:B------:R-:W-:Y:S02]  /*00a0*/  ULDC.64 UR4, c[0x0][0x198] ;  /* 0x0000660000047ab9 */ /* 0x000fe40000000a00 */
[----:B------:R-:W-:Y:S02]  /*00b0*/  UIADD3 UR6, UP0, UR4, 0xf0, URZ ;  /* 0x000000f004067890 */ /* 0x000fe4000ff1e03f */
[----:B------:R-:W-:Y:S02]  /*00c0*/  UIADD3 UR4, UP1, UR4, 0x1f0, URZ ;  /* 0x000001f004047890 */ /* 0x000fe4000ff3e03f */
[----:B------:R-:W-:Y:S02]  /*00d0*/  UIADD3.X UR7, URZ, UR5, URZ, UP0, !UPT ;  /* 0x000000053f077290 */ /* 0x000fe400087fe43f */
[----:B------:R-:W-:-:S07]  /*00e0*/  UIADD3.X UR5, URZ, UR5, URZ, UP1, !UPT ;  /* 0x000000053f057290 */ /* 0x000fce0008ffe43f */
[----:B------:R0:W-:Y:S02]  /*00f0*/  UTMACCTL.PF [UR6] ;  /* 0x00000000060079b9 */ /* 0x0001e40008040000 */
[----:B------:R0:W-:Y:S02]  /*0100*/  UTMACCTL.PF [UR4] ;  /* 0x00000000040079b9 */ /* 0x0001e40008040000 */
[----:B0-----:R-:W-:Y:S01]  /*0110*/  NOP ;  /* 0x0000000000007918 */ /* 0x001fe20000000000 */
.L_x_1:
[----:B------:R-:W-:Y:S05]  /*0120*/  BSYNC B0 ;  /* 0x0000000000007941 */ /* 0x000fea0003800000 */
.L_x_0:
[----:B------:R-:W0:Y:S02]  /*0130*/  SHFL.IDX PT, R5, R0, RZ, 0x1f ;  /* 0x00001fff00057589 */ /* 0x000e2400000e0000 */
[----:B0-----:R-:W-:-:S13]  /*0140*/  ISETP.NE.AND P0, PT, R5, RZ, PT ;  /* 0x000000ff0500720c */ /* 0x001fda0003f05270 */
[----:B------:R-:W-:Y:S05]  /*0150*/  @P0 BRA `(.L_x_2) ;  /* 0x0000000000480947 */ /* 0x000fea0003800000 */
[----:B------:R-:W0:Y:S01]  /*0160*/  S2UR UR8, SR_CgaCtaId ;  /* 0x00000000000879c3 */ /* 0x000e220000008800 */
[----:B------:R-:W-:Y:S01]  /*0170*/  UMOV UR4, 0x400 ;  /* 0x0000040000047882 */ /* 0x000fe20000000000 */
[----:B------:R-:W-:Y:S01]  /*0180*/  UMOV UR5, 0x1 ;  /* 0x0000000100057882 */ /* 0x000fe20000000000 */
[----:B------:R-:W-:Y:S01]  /*0190*/  UMOV UR6, 0x10 ;  /* 0x0000001000067882 */ /* 0x000fe20000000000 */
[----:B------:R-:W-:Y:S01]  /*01a0*/  ELECT P0, URZ, PT ;  /* 0x00000000003f782f */ /* 0x000fe20003800000 */
[----:B------:R-:W-:-:S04]  /*01b0*/  UIADD3 UR6, -UR6, 0x100000, URZ ;  /* 0x0010000006067890 */ /* 0x000fc8000fffe13f */
[----:B------:R-:W-:Y:S02]  /*01c0*/  USHF.L.U32 UR7, UR6, 0xb, URZ ;  /* 0x0000000b06077899 */ /* 0x000fe4000800063f */
[----:B------:R-:W-:Y:S02]  /*01d0*/  USHF.L.U32 UR6, UR6, 0x1, URZ ;  /* 0x0000000106067899 */ /* 0x000fe4000800063f */
[----:B0-----:R-:W-:Y:S02]  /*01e0*/  ULEA UR8, UR8, UR4, 0x18 ;  /* 0x0000000408087291 */ /* 0x001fe4000f8ec03f */
[----:B------:R-:W-:-:S04]  /*01f0*/  UIADD3 UR4, -UR5, 0x100000, URZ ;  /* 0x0010000005047890 */ /* 0x000fc8000fffe13f */
[----:B------:R-:W-:Y:S02]  /*0200*/  USHF.L.U32 UR5, UR4, 0xb, URZ ;  /* 0x0000000b04057899 */ /* 0x000fe4000800063f */
[----:B------:R-:W-:Y:S01]  /*0210*/  USHF.L.U32 UR4, UR4, 0x1, URZ ;  /* 0x0000000104047899 */ /* 0x000fe2000800063f */
[----:B------:R-:W0:Y:S11]  /*0220*/  FENCE.VIEW.ASYNC.S ;  /* 0x00000000000073c6 */ /* 0x000e360000000000 */
[----:B0-----:R0:W1:Y:S01]  /*0230*/  SYNCS.EXCH.64 URZ, [UR8], UR4 ;  /* 0x00000004083f75b2 */ /* 0x0010620008000100 */
[----:B------:R0:W2:Y:S01]  /*0240*/  SYNCS.EXCH.64 URZ, [UR8+0x10], UR6 ;  /* 0x00001006083f75b2 */ /* 0x0000a20008000100 */
[----:B------:R0:W3:Y:S01]  /*0250*/  SYNCS.EXCH.64 URZ, [UR8+0x8], UR4 ;  /* 0x00000804083f75b2 */ /* 0x0000e20008000100 */
[----:B------:R0:W4:Y:S01]  /*0260*/  SYNCS.EXCH.64 URZ, [UR8+0x18], UR6 ;  /* 0x00001806083f75b2 */ /* 0x0001220008000100 */
[----:B------:R-:W-:Y:S01]  /*0270*/  NOP ;  /* 0x0000000000007918 */ /* 0x000fe20000000000 */
.L_x_2:
[----:B------:R-:W-:Y:S01]  /*0280*/  SHF.R.S32.HI R7, RZ, 0x1f, R62 ;  /* 0x0000001fff077819 */ /* 0x000fe2000001143e */
[----:B------:R-:W5:Y:S01]  /*0290*/  SHFL.IDX PT, R0, R0, RZ, 0x1f ;  /* 0x00001fff00007589 */ /* 0x000f6200000e0000 */
[----:B0-----:R-:W0:Y:S01]  /*02a0*/  S2UR UR8, SR_CTAID.X ;  /* 0x00000000000879c3 */ /* 0x001e220000002500 */
[----:B------:R-:W-:Y:S02]  /*02b0*/  ELECT P0, URZ, PT ;  /* 0x00000000003f782f */ /* 0x000fe40003800000 */
[----:B------:R-:W-:Y:S01]  /*02c0*/  LEA.HI R7, R7, R62, RZ, 0x7 ;  /* 0x0000003e07077211 */ /* 0x000fe200078f38ff */
[----:B------:R-:W1:Y:S01]  /*02d0*/  S2R R4, SR_CTAID.Y ;  /* 0x0000000000047919 */ /* 0x000e620000002600 */
[----:B------:R-:W-:Y:S01]  /*02e0*/  ULDC UR4, c[0x0][0x154] ;  /* 0x0000550000047ab9 */ /* 0x000fe20000000800 */
[----:B------:R-:W-:Y:S01]  /*02f0*/  NOP ;  /* 0x0000000000007918 */ /* 0x000fe20000000000 */
[----:B------:R-:W-:Y:S01]  /*0300*/  LOP3.LUT R7, R7, 0xffffff80, RZ, 0xc0, !PT ;  /* 0xffffff8007077812 */ /* 0x000fe200078ec0ff */
[----:B------:R-:W-:Y:S01]  /*0310*/  NOP ;  /* 0x0000000000007918 */ /* 0x000fe20000000000 */
[----:B------:R-:W2:Y:S03]  /*0320*/  LDC R14, c[0x0][0x140] ;  /* 0x00005000ff0e7b82 */ /* 0x000ea60000000800 */
[----:B------:R-:W-:-:S05]  /*0330*/  IMAD.IADD R7, R62, 0x1, -R7 ;  /* 0x000000013e077824 */ /* 0x000fca00078e0a07 */
[----:B------:R-:W-:Y:S01]  /*0340*/  SHF.R.S32.HI R8, RZ, 0x1f, R7 ;  /* 0x0000001fff087819 */ /* 0x000fe20000011407 */
[----:B------:R-:W3:Y:S01]  /*0350*/  LDC R12, c[0x0][0x144] ;  /* 0x00005100ff0c7b82 */ /* 0x000ee20000000800 */
[----:B------:R-:W-:Y:S02]  /*0360*/  LOP3.LUT P2, RZ, R7, 0x7, RZ, 0xc0, !PT ;  /* 0x0000000707ff7812 */ /* 0x000fe4000784c0ff */
[----:B------:R-:W-:Y:S02]  /*0370*/  LEA.HI R8, R8, R7, RZ, 0x3 ;  /* 0x0000000708087211 */ /* 0x000fe400078f18ff */
[----:B-----5:R-:W-:Y:S02]  /*0380*/  ISETP.NE.OR P0, PT, R0, RZ, !P0 ;  /* 0x000000ff0000720c */ /* 0x020fe40004705670 */
[--C-:B------:R-:W-:Y:S02]  /*0390*/  SHF.R.S32.HI R0, RZ, 0x3, R8.reuse ;  /* 0x00000003ff007819 */ /* 0x100fe40000011408 */
[----:B------:R-:W-:-:S02]  /*03a0*/  SHF.R.S32.HI R9, RZ, 0x1f, R8 ;  /* 0x0000001fff097819 */ /* 0x000fc40000011408 */
[----:B------:R-:W-:Y:S02]  /*03b0*/  SHF.R.S32.HI R8, RZ, 0x1f, R5 ;  /* 0x0000001fff087819 */ /* 0x000fe40000011405 */
[----:B------:R-:W-:Y:S02]  /*03c0*/  LEA.HI R9, R9, R0, RZ, 0x2 ;  /* 0x0000000009097211 */ /* 0x000fe400078f10ff */
[----:B------:R-:W-:Y:S02]  /*03d0*/  LEA.HI R8, R8, R5, RZ, 0x2 ;  /* 0x0000000508087211 */ /* 0x000fe400078f10ff */
[----:B-1----:R-:W-:Y:S01]  /*03e0*/  I2FP.F32.U32 R11, R4 ;  /* 0x00000004000b7245 */ /* 0x002fe20000201000 */
[----:B------:R-:W-:Y:S01]  /*03f0*/  VOTEU.ALL UP0, P0 ;  /* 0x00000000003f7886 */ /* 0x000fe20000000000 */
[----:B------:R-:W-:Y:S01]  /*0400*/  LOP3.LUT R10, R8, 0x3ffffffc, RZ, 0xc0, !PT ;  /* 0x3ffffffc080a7812 */ /* 0x000fe200078ec0ff */
[----:B------:R-:W-:Y:S01]  /*0410*/  VOTEU.ALL UP1, P0 ;  /* 0x00000000003f7886 */ /* 0x000fe20000020000 */
[----:B------:R-:W-:Y:S01]  /*0420*/  LOP3.LUT R9, R9, 0xfffffffc, RZ, 0xc0, !PT ;  /* 0xfffffffc09097812 */ /* 0x000fe200078ec0ff */
[----:B------:R-:W-:Y:S01]  /*0430*/  FMUL R13, R11, UR4 ;  /* 0x000000040b0d7c20 */ /* 0x000fe20008400000 */
[----:B------:R-:W1:Y:S01]  /*0440*/  @!UP0 S2UR UR7, SR_CgaCtaId ;  /* 0x00000000000789c3 */ /* 0x000e620000008800 */
[----:B------:R-:W-:Y:S01]  /*0450*/  IMAD.IADD R11, R5, 0x1, -R10 ;  /* 0x00000001050b7824 */ /* 0x000fe200078e0a0a */
[----:B0-----:R-:W-:Y:S01]  /*0460*/  I2FP.F32.U32 R10, UR8 ;  /* 0x00000008000a7c45 */ /* 0x001fe20008201000 */
[----:B------:R-:W-:Y:S01]  /*0470*/  IMAD.IADD R8, R0, 0x1, -R9 ;  /* 0x0000000100087824 */ /* 0x000fe200078e0a09 */
[----:B------:R-:W-:Y:S01]  /*0480*/  ULDC UR4, c[0x0][0x150] ;  /* 0x0000540000047ab9 */ /* 0x000fe20000000800 */
[----:B------:R-:W0:Y:S01]  /*0490*/  F2I.U32.TRUNC.NTZ R13, R13 ;  /* 0x0000000d000d7305 */ /* 0x000e22000020f000 */
[----:B------:R-:W-:Y:S01]  /*04a0*/  SHF.R.S32.HI R0, RZ, 0x1f, R3 ;  /* 0x0000001fff007819 */ /* 0x000fe20000011403 */
[----:B------:R-:W-:Y:S01]  /*04b0*/  FMUL R10, R10, UR4 ;  /* 0x000000040a0a7c20 */ /* 0x000fe20008400000 */
[----:B------:R-:W5:Y:S01]  /*04c0*/  LDC R9, c[0x0][0x148] ;  /* 0x00005200ff097b82 */ /* 0x000f620000000800 */
[----:B------:R-:W-:Y:S01]  /*04d0*/  IMAD R8, R11, 0x4, R8 ;  /* 0x000000040b087824 */ /* 0x000fe200078e0208 */
[----:B------:R-:W-:Y:S01]  /*04e0*/  LEA.HI R0, R0, R3, RZ, 0x2 ;  /* 0x0000000300007211 */ /* 0x000fe200078f10ff */
[----:B------:R-:W-:Y:S01]  /*04f0*/  UMOV UR4, 0x20 ;  /* 0x0000002000047882 */ /* 0x000fe20000000000 */
[----:B------:R-:W-:Y:S01]  /*0500*/  @!UP0 UMOV UR6, 0x400 ;  /* 0x0000040000068882 */ /* 0x000fe20000000000 */
[----:B------:R-:W4:Y:S01]  /*0510*/  F2I.U32.TRUNC.NTZ R10, R10 ;  /* 0x0000000a000a7305 */ /* 0x000f22000020f000 */
[----:B------:R-:W-:Y:S01]  /*0520*/  LOP3.LUT R0, R0, 0xfffffffc, RZ, 0xc0, !PT ;  /* 0xfffffffc00007812 */ /* 0x000fe200078ec0ff */
[----:B------:R-:W-:Y:S01]  /*0530*/  IMAD.SHL.U32 R19, R8, 0x4, RZ ;  /* 0x0000000408137824 */ /* 0x000fe200078e00ff */
[----:B------:R-:W-:-:S04]  /*0540*/  @!UP0 UIADD3 UR4, -UR4, 0x100000, URZ ;  /* 0x0010000004048890 */ /* 0x000fc8000fffe13f */
[----:B------:R-:W-:Y:S02]  /*0550*/  @!UP0 USHF.L.U32 UR5, UR4, 0xb, URZ ;  /* 0x0000000b04058899 */ /* 0x000fe4000800063f */
[----:B------:R-:W-:Y:S01]  /*0560*/  @!UP0 USHF.L.U32 UR4, UR4, 0x1, URZ ;  /* 0x0000000104048899 */ /* 0x000fe2000800063f */
[----:B--2---:R-:W-:Y:S01]  /*0570*/  ISETP.EQ.U32.AND P3, PT, R14, 0x1, PT ;  /* 0x000000010e00780c */ /* 0x004fe20003f62070 */
[----:B------:R-:W-:Y:S01]  /*0580*/  IMAD.IADD R3, R3, 0x1, -R0 ;  /* 0x0000000103037824 */ /* 0x000fe200078e0a00 */
[----:B------:R-:W-:Y:S01]  /*0590*/  LOP3.LUT R19, R8, 0xc, R19, 0x78, !PT ;  /* 0x0000000c08137812 */ /* 0x000fe200078e7813 */
[----:B0-----:R-:W-:Y:S02]  /*05a0*/  IMAD.MOV R22, RZ, RZ, -R13 ;  /* 0x000000ffff167224 */ /* 0x001fe400078e0a0d */
[----:B------:R-:W-:Y:S01]  /*05b0*/  VIADD R8, R2, 0xffffffff ;  /* 0xffffffff02087836 */ /* 0x000fe20000000000 */
[----:B-1----:R-:W-:Y:S01]  /*05c0*/  @!UP0 ULEA UR6, UR7, UR6, 0x18 ;  /* 0x0000000607068291 */ /* 0x002fe2000f8ec03f */
[----:B------:R-:W-:Y:S01]  /*05d0*/  ISETP.NE.AND P1, PT, R3, 0x3, PT ;  /* 0x000000030300780c */ /* 0x000fe20003f25270 */
[----:B------:R-:W-:Y:S01]  /*05e0*/  VOTEU.ALL UP0, P0 ;  /* 0x00000000003f7886 */ /* 0x000fe20000000000 */
[----:B------:R-:W-:Y:S01]  /*05f0*/  ISETP.LT.U32.AND P0, PT, R19, 0x8, !P2 ;  /* 0x000000081300780c */ /* 0x000fe20005701070 */
[----:B----4-:R-:W-:Y:S01]  /*0600*/  IMAD.MOV R7, RZ, RZ, -R10 ;  /* 0x000000ffff077224 */ /* 0x010fe200078e0a0a */
[----:B------:R-:W-:-:S02]  /*0610*/  ISETP.EQ.OR P1, PT, R3, RZ, !P1 ;  /* 0x000000ff0300720c */ /* 0x000fc40004f22670 */
[----:B------:R-:W-:Y:S01]  /*0620*/  ISETP.GE.U32.AND P5, PT, R8, 0x2, PT ;  /* 0x000000020800780c */ /* 0x000fe20003fa6070 */
[----:B-----5:R-:W-:Y:S01]  /*0630*/  IMAD R0, R9, R22, R4 ;  /* 0x0000001609007224 */ /* 0x020fe200078e0204 */
[----:B------:R-:W-:Y:S01]  /*0640*/  ISETP.EQ.AND P1, PT, R2, RZ, P1 ;  /* 0x000000ff0200720c */ /* 0x000fe20000f22270 */
[----:B---3--:R-:W-:Y:S01]  /*0650*/  IMAD R7, R12, R7, UR8 ;  /* 0x000000080c077e24 */ /* 0x008fe2000f8e0207 */
[----:B------:R-:W-:Y:S01]  /*0660*/  ISETP.NE.AND P2, PT, R2, RZ, PT ;  /* 0x000000ff0200720c */ /* 0x000fe20003f45270 */
[----:B------:R-:W0:Y:S02]  /*0670*/  FENCE.VIEW.ASYNC.S ;  /* 0x00000000000073c6 */ /* 0x000e240000000000 */
[----:B0-----:R0:W1:Y:S01]  /*0680*/  @!UP0 SYNCS.EXCH.64 URZ, [UR6+0x30], UR4 ;  /* 0x00003004063f85b2 */ /* 0x0010620008000100 */
[----:B------:R-:W-:Y:S02]  /*0690*/  ISETP.NE.AND P4, PT, R0, R19, PT ;  /* 0x000000130000720c */ /* 0x000fe40003f85270 */
[----:B------:R-:W-:-:S02]  /*06a0*/  SEL R18, RZ, 0x1, !P1 ;  /* 0x00000001ff127807 */ /* 0x000fc40004800000 */
[----:B------:R-:W-:Y:S02]  /*06b0*/  ISETP.EQ.OR P4, PT, R7, RZ, !P4 ;  /* 0x000000ff0700720c */ /* 0x000fe40006782670 */
[----:B------:R-:W-:Y:S02]  /*06c0*/  LOP3.LUT R0, R62, 0x7f, RZ, 0xc0, !PT ;  /* 0x0000007f3e007812 */ /* 0x000fe400078ec0ff */
[----:B------:R-:W-:Y:S02]  /*06d0*/  PLOP3.LUT P0, PT, P0, P4, PT, 0x80, 0x0 ;  /* 0x000000000000781c */ /* 0x000fe40000709070 */
[----:B------:R-:W-:Y:S02]  /*06e0*/  SEL R18, R18, 0x2, P5 ;  /* 0x0000000212127807 */ /* 0x000fe40002800000 */
[----:B------:R-:W-:Y:S01]  /*06f0*/  P2R R68, PR, RZ, 0x1 ;  /* 0x00000001ff447803 */ /* 0x000fe20000000000 */
[----:B------:R0:W2:Y:S01]  /*0700*/  @!UP1 SYNCS.EXCH.64 URZ, [UR6+0x38], UR4 ;  /* 0x00003804063f95b2 */ /* 0x0000a20008000100 */
[----:B------:R-:W-:Y:S01]  /*0710*/  NOP ;  /* 0x0000000000007918 */ /* 0x000fe20000000000 */
[----:B------:R-:W-:Y:S06]  /*0720*/  @!P3 BRA `(.L_x_3) ;  /* 0x000000000008b947 */ /* 0x000fec0003800000 */
[----:B-12---:R-:W-:Y:S01]  /*0730*/  UCGABAR_ARV ;  /* 0x00000000000079c7 */ /* 0x006fe20008000000 */
[----:B------:R-:W-:Y:S05]  /*0740*/  BRA `(.L_x_4) ;  /* 0x0000000000047947 */ /* 0x000fea0003800000 */
.L_x_3:
[----:B-12---:R-:W-:Y:S01]  /*0750*/  NOP ;  /* 0x0000000000007918 */ /* 0x006fe20000000000 */
.L_x_4:
[----:B------:R-:W1:Y:S01]  /*0760*/  LDC R2, c[0x0][0x65c] ;  /* 0x00019700ff027b82 */ /* 0x000e620000000800 */
[----:B------:R-:W-:Y:S02]  /*0770*/  IMAD.U32 R10, RZ, RZ, UR8 ;  /* 0x00000008ff0a7e24 */ /* 0x000fe4000f8e00ff */
[----:B------:R-:W-:Y:S01]  /*0780*/  IMAD.MOV.U32 R11, RZ, RZ, RZ ;  /* 0x000000ffff0b7224 */ /* 0x000fe200078e00ff */
[----:B-1----:R-:W-:-:S04]  /*0790*/  ISETP.NE.AND P1, PT, R2, 0x1, PT ;  /* 0x000000010200780c */ /* 0x002fc80003f25270 */
[----:B------:R-:W-:-:S09]  /*07a0*/  P2R R5, PR, RZ, 0x2 ;  /* 0x00000002ff057803 */ /* 0x000fd20000000000 */
[----:B------:R-:W1:Y:S01]  /*07b0*/  @P1 LDC R17, c[0x0][0x10] ;  /* 0x00000400ff111b82 */ /* 0x000e620000000800 */
[----:B------:R-:W-:Y:S02]  /*07c0*/  @P1 IMAD.MOV.U32 R5, RZ, RZ, RZ ;  /* 0x000000ffff051224 */ /* 0x000fe400078e00ff */
[----:B------:R-:W-:-:S05]  /*07d0*/  @P1 IMAD.MOV.U32 R15, RZ, RZ, RZ ;  /* 0x000000ffff0f1224 */ /* 0x000fca00078e00ff */
[----:B------:R-:W2:Y:S01]  /*07e0*/  @!P1 LDC R13, c[0x0][0xc] ;  /* 0x00000300ff0d9b82 */ /* 0x000ea20000000800 */
[----:B0-----:R-:W-:Y:S01]  /*07f0*/  ULDC UR4, c[0x0][0xc] ;  /* 0x0000030000047ab9 */ /* 0x001fe20000000800 */
[----:B------:R-:W-:Y:S01]  /*0800*/  ULDC UR5, c[0x0][0x10] ;  /* 0x0000040000057ab9 */ /* 0x000fe20000000800 */
[----:B------:R-:W-:Y:S01]  /*0810*/  ULDC UR6, c[0x0][0x14] ;  /* 0x0000050000067ab9 */ /* 0x000fe20000000800 */
[----:B------:R-:W-:-:S04]  /*0820*/  UIMAD.WIDE.U32 UR4, UR4, UR5, URZ ;  /* 0x00000005040472a5 */ /* 0x000fc8000f8e003f */
[----:B------:R-:W-:Y:S02]  /*0830*/  UIMAD.WIDE.U32 UR38, UR4, UR6, URZ ;  /* 0x00000006042672a5 */ /* 0x000fe4000f8e003f */
[----:B------:R-:W-:-:S04]  /*0840*/  UIMAD UR37, UR5, UR6, URZ ;  /* 0x00000006052572a4 */ /* 0x000fc8000f8e023f */
[----:B------:R-:W-:Y:S01]  /*0850*/  UIADD3 UR37, UR39, UR37, URZ ;  /* 0x0000002527257290 */ /* 0x000fe2000fffe03f */
[----:B-1----:R-:W-:-:S04]  /*0860*/  @P1 IMAD.WIDE.U32 R16, R17, UR8, R4 ;  /* 0x0000000811101c25 */ /* 0x002fc8000f8e0004 */
[----:B------:R-:W-:Y:S02]  /*0870*/  @P1 IMAD.IADD R17, R17, 0x1, R15 ;  /* 0x0000000111111824 */ /* 0x000fe400078e020f */
[----:B--2---:R-:W-:-:S04]  /*0880*/  @!P1 IMAD.WIDE.U32 R10, R4, R13, R10 ;  /* 0x0000000d040a9225 */ /* 0x004fc800078e000a */
[----:B------:R-:W-:Y:S02]  /*0890*/  @!P1 IMAD.MOV.U32 R16, RZ, RZ, R10 ;  /* 0x000000ffff109224 */ /* 0x000fe400078e000a */
[----:B------:R-:W-:Y:S01]  /*08a0*/  @!P1 IMAD.MOV.U32 R17, RZ, RZ, R11 ;  /* 0x000000ffff119224 */ /* 0x000fe200078e000b */
[----:B------:R-:W-:Y:S06]  /*08b0*/  @!P3 BRA `(.L_x_5) ;  /* 0x00000000000cb947 */ /* 0x000fec0003800000 */
[----:B------:R-:W-:Y:S01]  /*08c0*/  UCGABAR_WAIT ;  /* 0x0000000000007dc7 */ /* 0x000fe20008000000 */
[----:B------:R-:W-:Y:S01]  /*08d0*/  CCTL.IVALL ;  /* 0x00000000ff00798f */ /* 0x000fe20002000000 */
[----:B------:R-:W-:Y:S05]  /*08e0*/  BRA `(.L_x_6) ;  /* 0x0000000000047947 */ /* 0x000fea0003800000 */
.L_x_5:
[----:B------:R-:W-:Y:S06]  /*08f0*/  BAR.SYNC.DEFER_BLOCKING 0x0 ;  /* 0x0000000000007b1d */ /* 0x000fec0000010000 */
.L_x_6:
[----:B------:R-:W-:Y:S05]  /*0900*/  @!P2 BRA `(.L_x_7) ;  /* 0x000000440010a947 */ /* 0x000fea0003800000 */
[----:B------:R-:W-:-:S13]  /*0910*/  ISETP.GT.U32.AND P0, PT, R8, 0x1, PT ;  /* 0x000000010800780c */ /* 0x000fda0003f04070 */
[----:B------:R-:W-:Y:S05]  /*0920*/  @P0 EXIT ;  /* 0x000000000000094d */ /* 0x000fea0003800000 */
[----:B------:R-:W-:Y:S01]  /*0930*/  ULDC.64 UR4, c[0x0][0x650] ;  /* 0x0001940000047ab9 */ /* 0x000fe20000000a00 */
[----:B------:R-:W-:Y:S01]  /*0940*/  PRMT R3, RZ, 0x7610, R3 ;  /* 0x00007610ff037816 */ /* 0x000fe20000000003 */
[----:B------:R-:W-:Y:S01]  /*0950*/  IMAD.MOV.U32 R71, RZ, RZ, -0x1 ;  /* 0xffffffffff477424 */ /* 0x000fe200078e00ff */
[----:B------:R-:W-:Y:S01]  /*0960*/  ISETP.GE.U32.AND P0, PT, R16, UR4, PT ;  /* 0x0000000410007c0c */ /* 0x000fe2000bf06070 */
[----:B------:R-:W-:Y:S02]  /*0970*/  IMAD.MOV.U32 R70, RZ, RZ, -0x1 ;  /* 0xffffffffff467424 */ /* 0x000fe400078e00ff */
[----:B------:R-:W-:Y:S01]  /*0980*/  IMAD.MOV.U32 R67, RZ, RZ, -0x1 ;  /* 0xffffffffff437424 */ /* 0x000fe200078e00ff */
[----:B------:R-:W-:-:S13]  /*0990*/  ISETP.GE.U32.AND.EX P0, PT, R17, UR5, PT, P0 ;  /* 0x0000000511007c0c */ /* 0x000fda000bf06100 */
[----:B------:R-:W-:Y:S05]  /*09a0*/  @P0 BRA `(.L_x_8) ;  /* 0x0000000400280947 */ /* 0x000fea0003800000 */
[----:B------:R-:W0:Y:S01]  /*09b0*/  LDC.64 R24, c[0x0][0x628] ;  /* 0x00018a00ff187b82 */ /* 0x000e220000000a00 */
[----:B------:R-:W-:Y:S02]  /*09c0*/  IMAD.MOV.U32 R10, RZ, RZ, R16 ;  /* 0x000000ffff0a7224 */ /* 0x000fe400078e0010 */
[----:B------:R-:W-:-:S05]  /*09d0*/  IMAD.MOV.U32 R11, RZ, RZ, R17 ;  /* 0x000000ffff0b7224 */ /* 0x000fca00078e0011 */
[----:B------:R-:W1:Y:S08]  /*09e0*/  LDC R8, c[0x0][0x630] ;  /* 0x00018c00ff087b82 */ /* 0x000e700000000800 */
[----:B------:R-:W2:Y:S01]  /*09f0*/  LDC.64 R26, c[0x0][0x620] ;  /* 0x00018800ff1a7b82 */ /* 0x000ea20000000a00 */
[----:B0-----:R-:W-:-:S04]  /*0a00*/  ISETP.NE.U32.AND P0, PT, R24, RZ, PT ;  /* 0x000000ff1800720c */ /* 0x001fc80003f05070 */
[----:B------:R-:W-:-:S13]  /*0a10*/  ISETP.NE.AND.EX P0, PT, R25, RZ, PT, P0 ;  /* 0x000000ff1900720c */ /* 0x000fda0003f05300 */
[----:B-12---:R-:W-:Y:S05]  /*0a20*/  @!P0 BRA `(.L_x_9) ;  /* 0x0000000000288947 */ /* 0x006fea0003800000 */
[----:B------:R-:W0:Y:S02]  /*0a30*/  LDC R3, c[0x0][0x634] ;  /* 0x00018d00ff037b82 */ /* 0x000e240000000800 */
[----:B0-----:R-:W-:-:S05]  /*0a40*/  IADD3 R3, P0, R16, R3, RZ ;  /* 0x0000000310037210 */ /* 0x001fca0007f1e0ff */
[----:B------:R-:W-:-:S04]  /*0a50*/  IMAD.X R21, RZ, RZ, R17, P0 ;  /* 0x000000ffff157224 */ /* 0x000fc800000e0611 */
[----:B------:R-:W-:-:S04]  /*0a60*/  IMAD.WIDE.U32 R10, R21, R24, RZ ;  /* 0x00000018150a7225 */ /* 0x000fc800078e00ff */
[----:B------:R-:W-:-:S04]  /*0a70*/  IMAD.WIDE.U32 R12, P0, R3, R25, R10 ;  /* 0x00000019030c7225 */ /* 0x000fc8000780000a */
[----:B------:R-:W-:-:S04]  /*0a80*/  IMAD.WIDE.U32 R10, R3, R24, RZ ;  /* 0x00000018030a7225 */ /* 0x000fc800078e00ff */
[----:B------:R-:W-:Y:S01]  /*0a90*/  IMAD.X R15, RZ, RZ, RZ, P0 ;  /* 0x000000ffff0f7224 */ /* 0x000fe200000e06ff */
[----:B------:R-:W-:Y:S01]  /*0aa0*/  IADD3 RZ, P0, R11, R12, RZ ;  /* 0x0000000c0bff7210 */ /* 0x000fe20007f1e0ff */
[----:B------:R-:W-:-:S04]  /*0ab0*/  IMAD.MOV.U32 R14, RZ, RZ, R13 ;  /* 0x000000ffff0e7224 */ /* 0x000fc800078e000d */
[----:B------:R-:W-:-:S08]  /*0ac0*/  IMAD.WIDE.U32.X R10, R21, R25, R14, P0 ;  /* 0x00000019150a7225 */ /* 0x000fd000000e040e */
.L_x_9:
[----:B------:R-:W0:Y:S01]  /*0ad0*/  LDC.64 R30, c[0x0][0x640] ;  /* 0x00019000ff1e7b82 */ /* 0x000e220000000a00 */
[--C-:B------:R-:W-:Y:S01]  /*0ae0*/  SHF.R.U64 R67, R10, R8, R11.reuse ;  /* 0x000000080a437219 */ /* 0x100fe2000000120b */
[----:B------:R-:W-:Y:S01]  /*0af0*/  IMAD R22, R9, R22, R4 ;  /* 0x0000001609167224 */ /* 0x000fe200078e0204 */
[----:B------:R-:W-:Y:S01]  /*0b00*/  SHF.R.U32.HI R3, RZ, R8, R11 ;  /* 0x00000008ff037219 */ /* 0x000fe2000001160b */
[----:B------:R-:W-:Y:S01]  /*0b10*/  IMAD.MOV.U32 R23, RZ, RZ, 0x1 ;  /* 0x00000001ff177424 */ /* 0x000fe200078e00ff */
[----:B------:R-:W-:-:S03]  /*0b20*/  IADD3 R5, P0, RZ, -R67, RZ ;  /* 0x80000043ff057210 */ /* 0x000fc60007f1e0ff */
[----:B------:R-:W1:Y:S02]  /*0b30*/  LDC R12, c[0x0][0x618] ;  /* 0x00018600ff0c7b82 */ /* 0x000e640000000800 */
[----:B------:R-:W-:Y:S02]  /*0b40*/  IMAD.X R3, RZ, RZ, ~R3, P0 ;  /* 0x000000ffff037224 */ /* 0x000fe400000e0e03 */
[----:B------:R-:W-:-:S04]  /*0b50*/  IMAD.WIDE.U32 R10, R5, R26, R16 ;  /* 0x0000001a050a7225 */ /* 0x000fc800078e0010 */
[----:B------:R-:W2:Y:S01]  /*0b60*/  LDC R20, c[0x0][0x608] ;  /* 0x00018200ff147b82 */ /* 0x000ea20000000800 */
[----:B------:R-:W-:Y:S02]  /*0b70*/  IMAD R8, R3, R26, RZ ;  /* 0x0000001a03087224 */ /* 0x000fe400078e02ff */
[----:B------:R-:W-:Y:S02]  /*0b80*/  IMAD.MOV.U32 R3, RZ, RZ, -0x1 ;  /* 0xffffffffff037424 */ /* 0x000fe400078e00ff */
[----:B------:R-:W-:-:S03]  /*0b90*/  IMAD R5, R5, R27, R8 ;  /* 0x0000001b05057224 */ /* 0x000fc600078e0208 */
[----:B------:R-:W3:Y:S01]  /*0ba0*/  LDC R28, c[0x0][0x658] ;  /* 0x00019600ff1c7b82 */ /* 0x000ee20000000800 */
[----:B------:R-:W-:Y:S01]  /*0bb0*/  IMAD.IADD R5, R11, 0x1, R5 ;  /* 0x000000010b057824 */ /* 0x000fe200078e0205 */
[----:B0-----:R-:W-:-:S04]  /*0bc0*/  ISETP.NE.U32.AND P0, PT, R30, RZ, PT ;  /* 0x000000ff1e00720c */ /* 0x001fc80003f05070 */
[----:B------:R-:W-:Y:S02]  /*0bd0*/  ISETP.NE.AND.EX P0, PT, R31, RZ, PT, P0 ;  /* 0x000000ff1f00720c */ /* 0x000fe40003f05300 */
[----:B------:R-:W0:Y:S01]  /*0be0*/  LDC R24, c[0x0][0x600] ;  /* 0x00018000ff187b82 */ /* 0x000e220000000800 */
[-CC-:B-1----:R-:W-:Y:S02]  /*0bf0*/  SHF.R.U64 R14, R10, R12.reuse, R5.reuse ;  /* 0x0000000c0a0e7219 */ /* 0x182fe40000001205 */
[----:B------:R-:W-:-:S05]  /*0c00*/  SHF.R.U32.HI R5, RZ, R12, R5 ;  /* 0x0000000cff057219 */ /* 0x000fca0000011605 */
[----:B------:R-:W1:Y:S01]  /*0c10*/  LDC R15, c[0x0][0x648] ;  /* 0x00019200ff0f7b82 */ /* 0x000e620000000800 */
[-CC-:B--2---:R-:W-:Y:S02]  /*0c20*/  SHF.R.U64 R27, R14, R20.reuse, R5.reuse ;  /* 0x000000140e1b7219 */ /* 0x184fe40000001205 */
[----:B------:R-:W-:-:S05]  /*0c30*/  SHF.R.U32.HI R5, RZ, R20, R5 ;  /* 0x00000014ff057219 */ /* 0x000fca0000011605 */
[----:B------:R-:W2:Y:S01]  /*0c40*/  LDC R21, c[0x0][0x638] ;  /* 0x00018e00ff157b82 */ /* 0x000ea20000000800 */
[-CC-:B---3--:R-:W-:Y:S02]  /*0c50*/  SHF.R.U64 R20, R27, R28.reuse, R5.reuse ;  /* 0x0000001c1b147219 */ /* 0x188fe40000001205 */
[-C--:B------:R-:W-:Y:S02]  /*0c60*/  SHF.L.U32 R3, R3, R28.reuse, RZ ;  /* 0x0000001c03037219 */ /* 0x080fe400000006ff */
[----:B------:R-:W-:Y:S01]  /*0c70*/  SHF.R.U32.HI R5, RZ, R28, R5 ;  /* 0x0000001cff057219 */ /* 0x000fe20000011605 */
[----:B------:R-:W-:Y:S01]  /*0c80*/  IMAD.MOV.U32 R4, RZ, RZ, R20 ;  /* 0x000000ffff047224 */ /* 0x000fe200078e0014 */
[----:B------:R-:W-:Y:S01]  /*0c90*/  LOP3.LUT R12, RZ, R3, RZ, 0x33, !PT ;  /* 0x00000003ff0c7212 */ /* 0x000fe200078e33ff */
[----:B------:R-:W3:Y:S01]  /*0ca0*/  LDC R25, c[0x0][0x610] ;  /* 0x00018400ff197b82 */ /* 0x000ee20000000800 */
[----:B------:R-:W-:Y:S05]  /*0cb0*/  @!P0 BRA `(.L_x_10) ;  /* 0x0000000000288947 */ /* 0x000fea0003800000 */
[----:B------:R-:W4:Y:S02]  /*0cc0*/  LDC R3, c[0x0][0x64c] ;  /* 0x00019300ff037b82 */ /* 0x000f240000000800 */
[----:B----4-:R-:W-:-:S05]  /*0cd0*/  IADD3 R3, P0, R20, R3, RZ ;  /* 0x0000000314037210 */ /* 0x010fca0007f1e0ff */
        /* <DEDUP_REMOVED lines=8> */
.L_x_10:
[----:B-1----:R-:W-:Y:S01]  /*0d60*/  SHF.R.U64 R4, R4, R15, R5 ;  /* 0x0000000f04047219 */ /* 0x002fe20000001205 */
[----:B0-----:R-:W-:Y:S01]  /*0d70*/  VIADD R5, R24, 0xffffffff ;  /* 0xffffffff18057836 */ /* 0x001fe20000000000 */
[----:B------:R-:W-:Y:S02]  /*0d80*/  SHF.L.U32 R3, R23, R28, RZ ;  /* 0x0000001c17037219 */ /* 0x000fe400000006ff */
[----:B------:R-:W-:Y:S01]  /*0d90*/  LOP3.LUT R12, R27, R12, RZ, 0xc0, !PT ;  /* 0x0000000c1b0c7212 */ /* 0x000fe200078ec0ff */
[----:B------:R-:W-:Y:S01]  /*0da0*/  IMAD.MOV R8, RZ, RZ, -R4 ;  /* 0x000000ffff087224 */ /* 0x000fe200078e0a04 */
[----:B------:R-:W-:-:S03]  /*0db0*/  SEL R7, R7, R22, !P1 ;  /* 0x0000001607077207 */ /* 0x000fc60004800000 */
[----:B------:R-:W-:Y:S01]  /*0dc0*/  IMAD R12, R3, R4, R12 ;  /* 0x00000004030c7224 */ /* 0x000fe200078e020c */
[----:B------:R-:W-:Y:S01]  /*0dd0*/  LOP3.LUT R4, R14, R5, RZ, 0xc0, !PT ;  /* 0x000000050e047212 */ /* 0x000fe200078ec0ff */
[----:B--2---:R-:W-:Y:S02]  /*0de0*/  IMAD R3, R8, R21, R20 ;  /* 0x0000001508037224 */ /* 0x004fe400078e0214 */
[----:B---3--:R-:W-:Y:S02]  /*0df0*/  IMAD R7, R12, R25, R7 ;  /* 0x000000190c077224 */ /* 0x008fe400078e0207 */
[----:B------:R-:W-:Y:S02]  /*0e00*/  IMAD.MOV.U32 R5, RZ, RZ, 0x1 ;  /* 0x00000001ff057424 */ /* 0x000fe400078e00ff */
[----:B------:R-:W-:-:S03]  /*0e10*/  IMAD R4, R3, R24, R4 ;  /* 0x0000001803047224 */ /* 0x000fc600078e0204 */
[----:B------:R-:W-:Y:S02]  /*0e20*/  PRMT R3, R5, 0x7610, R3 ;  /* 0x0000761005037816 */ /* 0x000fe40000000003 */
[----:B------:R-:W-:Y:S02]  /*0e30*/  SEL R70, R4, R7, !P1 ;  /* 0x0000000704467207 */ /* 0x000fe40004800000 */
[----:B------:R-:W-:-:S07]  /*0e40*/  SEL R71, R7, R4, !P1 ;  /* 0x0000000407477207 */ /* 0x000fce0004800000 */
.L_x_8:
[----:B------:R-:W-:-:S08]  /*0e50*/  NOP ;  /* 0x0000000000007918 */ /* 0x000fd00000000000 */
[----:B------:R-:W0:Y:S02]  /*0e60*/  USETMAXREG.TRY_ALLOC.CTAPOOL UP0, 0xe8 ;  /* 0x000000e8000079c8 */ /* 0x000e240008000600 */
[----:B0-----:R-:W-:-:S13]  /*0e70*/  PLOP3.LUT P0, PT, PT, PT, UP0, 0x80, 0x0 ;  /* 0x000000000000781c */ /* 0x001fda0003f0f008 */
[----:B------:R-:W-:Y:S05]  /*0e80*/  @!P0 BRA `(.L_x_8) ;  /* 0xfffffffc00f08947 */ /* 0x000fea000383ffff */
[----:B------:R-:W-:Y:S01]  /*0e90*/  ULDC.64 UR4, c[0x0][0x598] ;  /* 0x0001660000047ab9 */ /* 0x000fe20000000a00 */
[----:B------:R-:W-:Y:S01]  /*0ea0*/  ULDC.64 UR40, c[0x0][0x208] ;  /* 0x0000820000287ab9 */ /* 0x000fe20000000a00 */
[----:B------:R-:W-:-:S04]  /*0eb0*/  ISETP.NE.U32.AND P0, PT, RZ, UR4, PT ;  /* 0x00000004ff007c0c */ /* 0x000fc8000bf05070 */
[----:B------:R-:W-:-:S13]  /*0ec0*/  ISETP.NE.AND.EX P0, PT, RZ, UR5, PT, P0 ;  /* 0x00000005ff007c0c */ /* 0x000fda000bf05300 */
[----:B------:R-:W-:Y:S05]  /*0ed0*/  @!P0 BRA `(.L_x_11) ;  /* 0x00000000001c8947 */ /* 0x000fea0003800000 */
[----:B------:R-:W0:Y:S02]  /*0ee0*/  LDC.64 R4, c[0x0][0x598] ;  /* 0x00016600ff047b82 */ /* 0x000e240000000a00 */
[----:B0-----:R-:W2:Y:S02]  /*0ef0*/  LDG.E.64 R4, desc[UR40][R4.64] ;  /* 0x0000002804047981 */ /* 0x001ea4000c1e1b00 */
[----:B--2---:R-:W-:-:S04]  /*0f00*/  ISETP.NE.U32.AND P0, PT, R4, RZ, PT ;  /* 0x000000ff0400720c */ /* 0x004fc80003f05070 */
[----:B------:R-:W-:-:S13]  /*0f10*/  ISETP.NE.AND.EX P0, PT, R5, RZ, PT, P0 ;  /* 0x000000ff0500720c */ /* 0x000fda0003f05300 */
[----:B------:R-:W-:Y:S05]  /*0f20*/  @!P0 BRA `(.L_x_11) ;  /* 0x0000000000088947 */ /* 0x000fea0003800000 */
[----:B------:R0:W5:Y:S01]  /*0f30*/  LD.E R56, desc[UR40][R4.64] ;  /* 0x0000002804387980 */ /* 0x000162000c101900 */
[----:B------:R-:W-:Y:S05]  /*0f40*/  BRA `(.L_x_12) ;  /* 0x0000000000247947 */ /* 0x000fea0003800000 */
.L_x_11:
[----:B------:R-:W-:Y:S02]  /*0f50*/  ULDC.64 UR4, c[0x0][0x588] ;  /* 0x0001620000047ab9 */ /* 0x000fe40000000a00 */
[----:B------:R-:W-:-:S04]  /*0f60*/  ISETP.NE.U32.AND P0, PT, RZ, UR4, PT ;  /* 0x00000004ff007c0c */ /* 0x000fc8000bf05070 */
[----:B------:R-:W-:-:S13]  /*0f70*/  ISETP.NE.AND.EX P0, PT, RZ, UR5, PT, P0 ;  /* 0x00000005ff007c0c */ /* 0x000fda000bf05300 */
[----:B------:R-:W-:Y:S05]  /*0f80*/  @!P0 BRA `(.L_x_13) ;  /* 0x00000000000c8947 */ /* 0x000fea0003800000 */
[----:B------:R-:W0:Y:S02]  /*0f90*/  LDC.64 R56, c[0x0][0x588] ;  /* 0x00016200ff387b82 */ /* 0x000e240000000a00 */
[----:B0-----:R1:W5:Y:S01]  /*0fa0*/  LDG.E R56, desc[UR40][R56.64] ;  /* 0x0000002838387981 */ /* 0x001362000c1e1900 */
[----:B------:R-:W-:Y:S05]  /*0fb0*/  BRA `(.L_x_12) ;  /* 0x0000000000087947 */ /* 0x000fea0003800000 */
.L_x_13:
[----:B------:R-:W-:Y:S02]  /*0fc0*/  ULDC UR4, c[0x0][0x580] ;  /* 0x0001600000047ab9 */ /* 0x000fe40000000800 */
[----:B------:R-:W-:-:S07]  /*0fd0*/  IMAD.U32 R56, RZ, RZ, UR4 ;  /* 0x00000004ff387e24 */ /* 0x000fce000f8e00ff */
.L_x_12:
[----:B------:R-:W-:Y:S02]  /*0fe0*/  ULDC.64 UR4, c[0x0][0x5a0] ;  /* 0x0001680000047ab9 */ /* 0x000fe40000000a00 */
[----:B------:R-:W-:-:S04]  /*0ff0*/  ISETP.NE.U32.AND P0, PT, RZ, UR4, PT ;  /* 0x00000004ff007c0c */ /* 0x000fc8000bf05070 */
[----:B------:R-:W-:-:S13]  /*1000*/  ISETP.NE.AND.EX P0, PT, RZ, UR5, PT, P0 ;  /* 0x00000005ff007c0c */ /* 0x000fda000bf05300 */
[----:B------:R-:W-:Y:S05]  /*1010*/  @!P0 BRA `(.L_x_14) ;  /* 0x00000000001c8947 */ /* 0x000fea0003800000 */
[----:B0-----:R-:W0:Y:S02]  /*1020*/  LDC.64 R4, c[0x0][0x5a0] ;  /* 0x00016800ff047b82 */ /* 0x001e240000000a00 */
[----:B0-----:R-:W2:Y:S02]  /*1030*/  LDG.E.64 R4, desc[UR40][R4.64] ;  /* 0x0000002804047981 */ /* 0x001ea4000c1e1b00 */
[----:B--2---:R-:W-:-:S04]  /*1040*/  ISETP.NE.U32.AND P0, PT, R4, RZ, PT ;  /* 0x000000ff0400720c */ /* 0x004fc80003f05070 */
[----:B------:R-:W-:-:S13]  /*1050*/  ISETP.NE.AND.EX P0, PT, R5, RZ, PT, P0 ;  /* 0x000000ff0500720c */ /* 0x000fda0003f05300 */
[----:B------:R-:W-:Y:S05]  /*1060*/  @!P0 BRA `(.L_x_14) ;  /* 0x0000000000088947 */ /* 0x000fea0003800000 */
[----:B-1----:R0:W5:Y:S01]  /*1070*/  LD.E R57, desc[UR40][R4.64] ;  /* 0x0000002804397980 */ /* 0x002162000c101900 */
[----:B------:R-:W-:Y:S05]  /*1080*/  BRA `(.L_x_15) ;  /* 0x0000000000247947 */ /* 0x000fea0003800000 */
.L_x_14:
[----:B------:R-:W-:Y:S02]  /*1090*/  ULDC.64 UR4, c[0x0][0x590] ;  /* 0x0001640000047ab9 */ /* 0x000fe40000000a00 */
[----:B------:R-:W-:-:S04]  /*10a0*/  ISETP.NE.U32.AND P0, PT, RZ, UR4, PT ;  /* 0x00000004ff007c0c */ /* 0x000fc8000bf05070 */
[----:B------:R-:W-:-:S13]  /*10b0*/  ISETP.NE.AND.EX P0, PT, RZ, UR5, PT, P0 ;  /* 0x00000005ff007c0c */ /* 0x000fda000bf05300 */
[----:B------:R-:W-:Y:S05]  /*10c0*/  @!P0 BRA `(.L_x_16) ;  /* 0x00000000000c8947 */ /* 0x000fea0003800000 */
[----:B0-----:R-:W1:Y:S02]  /*10d0*/  LDC.64 R4, c[0x0][0x590] ;  /* 0x00016400ff047b82 */ /* 0x001e640000000a00 */
[----:B-1----:R1:W5:Y:S01]  /*10e0*/  LDG.E R57, desc[UR40][R4.64] ;  /* 0x0000002804397981 */ /* 0x002362000c1e1900 */
[----:B------:R-:W-:Y:S05]  /*10f0*/  BRA `(.L_x_15) ;  /* 0x0000000000087947 */ /* 0x000fea0003800000 */
.L_x_16:
[----:B------:R-:W-:Y:S02]  /*1100*/  ULDC UR4, c[0x0][0x584] ;  /* 0x0001610000047ab9 */ /* 0x000fe40000000800 */
[----:B-1----:R-:W-:-:S07]  /*1110*/  IMAD.U32 R57, RZ, RZ, UR4 ;  /* 0x00000004ff397e24 */ /* 0x002fce000f8e00ff */
.L_x_15:
[----:B------:R-:W-:-:S13]  /*1120*/  LOP3.LUT P0, RZ, R3, 0xff, RZ, 0xc0, !PT ;  /* 0x000000ff03ff7812 */ /* 0x000fda000780c0ff */
[----:B------:R-:W-:Y:S05]  /*1130*/  @!P0 EXIT ;  /* 0x000000000000894d */ /* 0x000fea0003800000 */
[----:B------:R-:W2:Y:S01]  /*1140*/  LDC R60, c[0x0][0x658] ;  /* 0x00019600ff3c7b82 */ /* 0x000ea20000000800 */
[----:B------:R-:W-:Y:S01]  /*1150*/  ULDC.64 UR6, c[0x0][0x288] ;  /* 0x0000a20000067ab9 */ /* 0x000fe20000000a00 */
[----:B------:R-:W-:Y:S01]  /*1160*/  LOP3.LUT R6, R6, 0x1, RZ, 0xc0, !PT ;  /* 0x0000000106067812 */ /* 0x000fe200078ec0ff */
[----:B------:R-:W-:Y:S01]  /*1170*/  UIADD3 UR4, UR7, 0x7f, URZ ;  /* 0x0000007f07047890 */ /* 0x000fe2000fffe03f */
[----:B------:R-:W-:Y:S01]  /*1180*/  SHF.R.U32.HI R3, RZ, 0x2, R62 ;  /* 0x00000002ff037819 */ /* 0x000fe2000001163e */
[----:B01----:R-:W-:Y:S01]  /*1190*/  IMAD.MOV.U32 R5, RZ, RZ, -0x1 ;  /* 0xffffffffff057424 */ /* 0x003fe200078e00ff */
[----:B------:R-:W-:Y:S01]  /*11a0*/  SHF.R.U32.HI R0, RZ, 0x1, R0 ;  /* 0x00000001ff007819 */ /* 0x000fe20000011600 */
[----:B------:R-:W-:Y:S01]  /*11b0*/  USHF.R.S32.HI UR5, URZ, 0x1f, UR4 ;  /* 0x0000001f3f057899 */ /* 0x000fe20008011404 */
[----:B------:R-:W0:Y:S01]  /*11c0*/  LDC.64 R58, c[0x0][0x5c8] ;  /* 0x00017200ff3a7b82 */ /* 0x000e220000000a00 */
[----:B------:R-:W-:Y:S01]  /*11d0*/  IMAD.SHL.U32 R22, R6, 0x40, RZ ;  /* 0x0000004006167824 */ /* 0x000fe200078e00ff */
[----:B------:R-:W-:Y:S01]  /*11e0*/  LOP3.LUT R3, R3, 0x7, RZ, 0xc0, !PT ;  /* 0x0000000703037812 */ /* 0x000fe200078ec0ff */
[----:B------:R-:W-:Y:S01]  /*11f0*/  ULEA.HI UR5, UR5, UR4, URZ, 0x7 ;  /* 0x0000000405057291 */ /* 0x000fe2000f8f383f */
[----:B------:R-:W-:Y:S01]  /*1200*/  LOP3.LUT R0, R0, 0x30, RZ, 0xc0, !PT ;  /* 0x0000003000007812 */ /* 0x000fe200078ec0ff */
[----:B------:R-:W-:Y:S01]  /*1210*/  IMAD.MOV.U32 R7, RZ, RZ, 0x1 ;  /* 0x00000001ff077424 */ /* 0x000fe200078e00ff */
[--C-:B------:R-:W-:Y:S01]  /*1220*/  LOP3.LUT R22, R22, 0x40, R3.reuse, 0xe2, !PT ;  /* 0x0000004016167812 */ /* 0x100fe200078ee203 */
[----:B------:R-:W-:Y:S01]  /*1230*/  USHF.R.S32.HI UR43, URZ, 0x7, UR5 ;  /* 0x000000073f2b7899 */ /* 0x000fe20008011405 */
[----:B------:R-:W1:Y:S01]  /*1240*/  LDC R64, c[0x0][0x600] ;  /* 0x00018000ff407b82 */ /* 0x000e620000000800 */
[----:B------:R-:W-:Y:S01]  /*1250*/  IADD3 R3, RZ, -R0, -R3 ;  /* 0x80000000ff037210 */ /* 0x000fe20007ffe803 */
[----:B------:R-:W-:Y:S01]  /*1260*/  IMAD.U32 R4, RZ, RZ, UR6 ;  /* 0x00000006ff047e24 */ /* 0x000fe2000f8e00ff */
[C---:B------:R-:W-:Y:S01]  /*1270*/  LOP3.LUT R61, R62.reuse, 0x3, RZ, 0xc0, !PT ;  /* 0x000000033e3d7812 */ /* 0x040fe200078ec0ff */
[----:B------:R-:W-:Y:S01]  /*1280*/  UISETP.LT.AND UP0, UPT, UR43, 0x1, UPT ;  /* 0x000000012b00788c */ /* 0x000fe2000bf01270 */
[----:B------:R-:W-:Y:S01]  /*1290*/  LOP3.LUT R63, R62, 0x80, RZ, 0xc0, !PT ;  /* 0x000000803e3f7812 */ /* 0x000fe200078ec0ff */
[----:B------:R-:W-:Y:S01]  /*12a0*/  IMAD R3, R6, -0x40, R3 ;  /* 0xffffffc006037824 */ /* 0x000fe200078e0203 */
[----:B------:R-:W-:Y:S01]  /*12b0*/  ULDC UR4, c[0x0][0x284] ;  /* 0x0000a10000047ab9 */ /* 0x000fe20000000800 */
[----:B--2---:R-:W-:Y:S01]  /*12c0*/  SHF.L.U32 R5, R5, R60, RZ ;  /* 0x0000003c05057219 */ /* 0x004fe200000006ff */
[----:B------:R-:W-:Y:S01]  /*12d0*/  USEL UR44, UR43, 0x1, UP0 ;  /* 0x000000012b2c7887 */ /* 0x000fe20008000000 */
[----:B------:R-:W-:Y:S01]  /*12e0*/  IMAD R61, R61, -0x2, R4 ;  /* 0xfffffffe3d3d7824 */ /* 0x000fe200078e0204 */
[----:B------:R-:W-:Y:S01]  /*12f0*/  LOP3.LUT R22, R22, R0, RZ, 0xfc, !PT ;  /* 0x0000000016167212 */ /* 0x000fe200078efcff */
[----:B------:R-:W-:Y:S01]  /*1300*/  IMAD.SHL.U32 R62, R62, 0x2, RZ ;  /* 0x000000023e3e7824 */ /* 0x000fe200078e00ff */
[----:B------:R-:W-:Y:S01]  /*1310*/  SHF.L.U32 R60, R7, R60, RZ ;  /* 0x0000003c073c7219 */ /* 0x000fe200000006ff */
[----:B------:R-:W-:Y:S01]  /*1320*/  VIADD R66, R3, UR4 ;  /* 0x0000000403427c36 */ /* 0x000fe20008000000 */
[----:B------:R-:W-:Y:S01]  /*1330*/  LOP3.LUT R69, R18, 0x1, RZ, 0xfc, !PT ;  /* 0x0000000112457812 */ /* 0x000fe200078efcff */
[----:B------:R-:W-:Y:S01]  /*1340*/  IMAD.MOV.U32 R23, RZ, RZ, RZ ;  /* 0x000000ffff177224 */ /* 0x000fe200078e00ff */
[C---:B0-----:R-:W-:Y:S01]  /*1350*/  SHF.L.U64.HI R59, R58.reuse, 0x3, R59 ;  /* 0x000000033a3b7819 */ /* 0x041fe2000001023b */
[----:B------:R-:W-:Y:S01]  /*1360*/  IMAD.SHL.U32 R58, R58, 0x8, RZ ;  /* 0x000000083a3a7824 */ /* 0x000fe200078e00ff */
[----:B------:R-:W-:Y:S01]  /*1370*/  SHF.R.U32.HI R63, RZ, 0x7, R63 ;  /* 0x00000007ff3f7819 */ /* 0x000fe2000001163f */
[----:B------:R-:W-:Y:S01]  /*1380*/  UIADD3 UR44, UR43, -UR44, URZ ;  /* 0x8000002c2b2c7290 */ /* 0x000fe2000fffe03f */
[----:B------:R-:W-:Y:S01]  /*1390*/  LOP3.LUT R65, RZ, R5, RZ, 0x33, !PT ;  /* 0x00000005ff417212 */ /* 0x000fe200078e33ff */
[----:B------:R-:W-:Y:S01]  /*13a0*/  UMOV UR36, URZ ;  /* 0x0000003f00247c82 */ /* 0x000fe20008000000 */
[----:B------:R-:W-:Y:S01]  /*13b0*/  UMOV UR42, URZ ;  /* 0x0000003f002a7c82 */ /* 0x000fe20008000000 */
[----:B-1----:R-:W-:-:S08]  /*13c0*/  VIADD R64, R64, 0xffffffff ;  /* 0xffffffff40407836 */ /* 0x002fd00000000000 */
.L_x_98:
[----:B0-----:R-:W0:Y:S01]  /*13d0*/  SHFL.IDX PT, R0, R63, RZ, 0x1f ;  /* 0x00001fff3f007589 */ /* 0x001e2200000e0000 */
[----:B-1----:R-:W1:Y:S01]  /*13e0*/  S2UR UR7, SR_CgaCtaId ;  /* 0x00000000000779c3 */ /* 0x002e620000008800 */
[----:B------:R-:W-:Y:S01]  /*13f0*/  UMOV UR6, 0x400 ;  /* 0x0000040000067882 */ /* 0x000fe20000000000 */
[----:B0-----:R-:W-:Y:S01]  /*1400*/  R2UR UR4, R0 ;  /* 0x00000000000472ca */ /* 0x001fe200000e0000 */
[----:B-1----:R-:W-:-:S12]  /*1410*/  ULEA UR6, UR7, UR6, 0x18 ;  /* 0x0000000607067291 */ /* 0x002fd8000f8ec03f */
[----:B------:R-:W-:-:S04]  /*1420*/  ULEA.HI UR5, UR4, UR4, URZ, 0x1 ;  /* 0x0000000404057291 */ /* 0x000fc8000f8f083f */
[----:B------:R-:W-:-:S04]  /*1430*/  ULOP3.LUT UR5, UR5, 0x7fffe, URZ, 0xc0, !UPT ;  /* 0x0007fffe05057892 */ /* 0x000fc8000f8ec03f */
[----:B------:R-:W-:-:S03]  /*1440*/  UIADD3 UR5, UR4, -UR5, URZ ;  /* 0x8000000504057290 */ /* 0x000fc6000fffe03f */
[----:B------:R-:W-:Y:S01]  /*1450*/  ULDC UR4, c[0x0][0x28c] ;  /* 0x0000a30000047ab9 */ /* 0x000fe20000000800 */
[----:B------:R-:W-:Y:S01]  /*1460*/  ULEA UR5, UR5, UR6, 0xd ;  /* 0x0000000605057291 */ /* 0x000fe2000f8e683f */
[----:B------:R-:W-:-:S03]  /*1470*/  ISETP.LT.AND P0, PT, RZ, UR4, PT ;  /* 0x00000004ff007c0c */ /* 0x000fc6000bf01270 */
[----:B------:R-:W-:-:S04]  /*1480*/  UIADD3 UR5, UR5, 0x100, URZ ;  /* 0x0000010005057890 */ /* 0x000fc8000fffe03f */
[----:B------:R-:W-:-:S04]  /*1490*/  USHF.R.U32.HI UR5, URZ, 0x4, UR5 ;  /* 0x000000043f057899 */ /* 0x000fc80008011605 */
[----:B------:R-:W-:-:S04]  /*14a0*/  ULOP3.LUT UR5, UR5, 0x3fff, URZ, 0xc0, !UPT ;  /* 0x00003fff05057892 */ /* 0x000fc8000f8ec03f */
[----:B------:R-:W-:Y:S01]  /*14b0*/  ULOP3.LUT UR45, UR5, 0x10000, URZ, 0xfc, !UPT ;  /* 0x00010000052d7892 */ /* 0x000fe2000f8efc3f */
[----:B--234-:R-:W-:Y:S11]  /*14c0*/  @P0 BRA `(.L_x_17) ;  /* 0x0000000000400947 */ /* 0x01cff60003800000 */
[----:B------:R-:W-:Y:S01]  /*14d0*/  MOV R0, 0x0 ;  /* 0x0000000000007802 */ /* 0x000fe20000000f00 */
[----:B------:R-:W-:Y:S01]  /*14e0*/  ULDC.64 UR4, c[0x4][0x68] ;  /* 0x01001a0000047ab9 */ /* 0x000fe20000000a00 */
[----:B------:R-:W-:Y:S01]  /*14f0*/  ULDC.64 UR6, c[0x4][0x8] ;  /* 0x0100020000067ab9 */ /* 0x000fe20000000a00 */
[----:B------:R-:W-:Y:S01]  /*1500*/  IMAD.U32 R4, RZ, RZ, UR4 ;  /* 0x00000004ff047e24 */ /* 0x000fe2000f8e00ff */
[----:B------:R0:W1:Y:S01]  /*1510*/  LDC.64 R14, c[0x4][R0] ;  /* 0x01000000000e7b82 */ /* 0x0000620000000a00 */
[----:B------:R-:W-:Y:S01]  /*1520*/  IMAD.U32 R5, RZ, RZ, UR5 ;  /* 0x00000005ff057e24 */ /* 0x000fe2000f8e00ff */
[----:B------:R-:W-:Y:S01]  /*1530*/  ULDC.64 UR4, c[0x4][0x70] ;  /* 0x01001c0000047ab9 */ /* 0x000fe20000000a00 */
[----:B------:R-:W-:Y:S02]  /*1540*/  IMAD.U32 R10, RZ, RZ, UR6 ;  /* 0x00000006ff0a7e24 */ /* 0x000fe4000f8e00ff */
[----:B------:R-:W-:Y:S02]  /*1550*/  IMAD.U32 R6, RZ, RZ, UR4 ;  /* 0x00000004ff067e24 */ /* 0x000fe4000f8e00ff */
[----:B------:R-:W-:-:S02]  /*1560*/  IMAD.U32 R7, RZ, RZ, UR5 ;  /* 0x00000005ff077e24 */ /* 0x000fc4000f8e00ff */
[----:B------:R-:W-:Y:S02]  /*1570*/  IMAD.U32 R11, RZ, RZ, UR7 ;  /* 0x00000007ff0b7e24 */ /* 0x000fe4000f8e00ff */
[----:B------:R-:W-:Y:S02]  /*1580*/  IMAD.MOV.U32 R8, RZ, RZ, 0x1e1 ;  /* 0x000001e1ff087424 */ /* 0x000fe400078e00ff */
[----:B------:R-:W-:Y:S02]  /*1590*/  IMAD.MOV.U32 R12, RZ, RZ, 0x1 ;  /* 0x00000001ff0c7424 */ /* 0x000fe400078e00ff */
[----:B0-----:R-:W-:-:S07]  /*15a0*/  IMAD.MOV.U32 R13, RZ, RZ, RZ ;  /* 0x000000ffff0d7224 */ /* 0x001fce00078e00ff */
[----:B------:R-:W-:-:S07]  /*15b0*/  LEPC R20, `(.L_x_17) ;  /* 0x000000001014794e */ /* 0x000fce0000000000 */
[----:B-1---5:R-:W-:Y:S05]  /*15c0*/  CALL.ABS.NOINC R14 ;  /* 0x000000000e007343 */ /* 0x022fea0003c00000 */
.L_x_17:
[----:B------:R-:W-:-:S13]  /*15d0*/  ISETP.NE.AND P0, PT, R69, 0x3, PT ;  /* 0x000000034500780c */ /* 0x000fda0003f05270 */
[----:B------:R-:W-:Y:S05]  /*15e0*/  @!P0 BRA `(.L_x_18) ;  /* 0x0000000000048947 */ /* 0x000fea0003800000 */
[----:B------:R-:W-:Y:S01]  /*15f0*/  BPT.TRAP 0x1 ;  /* 0x000000040000795c */ /* 0x000fe20000300000 */
.L_x_18:
[----:B------:R-:W0:Y:S01]  /*1600*/  S2UR UR5, SR_CgaCtaId ;  /* 0x00000000000579c3 */ /* 0x000e220000008800 */
[----:B------:R-:W-:Y:S01]  /*1610*/  UMOV UR4, 0x400 ;  /* 0x0000040000047882 */ /* 0x000fe20000000000 */
[----:B------:R-:W-:Y:S02]  /*1620*/  IMAD.U32 R0, RZ, RZ, UR36 ;  /* 0x00000024ff007e24 */ /* 0x000fe4000f8e00ff */
[----:B------:R-:W-:-:S03]  /*1630*/  IMAD.U32 R3, RZ, RZ, UR42 ;  /* 0x0000002aff037e24 */ /* 0x000fc6000f8e00ff */
[----:B------:R-:W-:Y:S01]  /*1640*/  SHF.L.U32 R0, R0, 0x1f, RZ ;  /* 0x0000001f00007819 */ /* 0x000fe200000006ff */
[----:B0-----:R-:W-:-:S06]  /*1650*/  ULEA UR4, UR5, UR4, 0x18 ;  /* 0x0000000405047291 */ /* 0x001fcc000f8ec03f */
[----:B------:R-:W-:-:S04]  /*1660*/  IMAD.U32 R6, RZ, RZ, UR4 ;  /* 0x00000004ff067e24 */ /* 0x000fc8000f8e00ff */
[----:B------:R-:W-:-:S04]  /*1670*/  IMAD R3, R3, 0x8, R6 ;  /* 0x0000000803037824 */ /* 0x000fc800078e0206 */
[----:B------:R0:W1:Y:S01]  /*1680*/  SYNCS.PHASECHK.TRANS64.TRYWAIT P1, [R3+URZ], R0 ;  /* 0x00000000030075a7 */ /* 0x000062000802017f */
[----:B------:R-:W-:Y:S05]  /*1690*/  @!P0 BRA `(.L_x_19) ;  /* 0x0000000000048947 */ /* 0x000fea0003800000 */
[----:B------:R-:W-:Y:S01]  /*16a0*/  BPT.TRAP 0x1 ;  /* 0x000000040000795c */ /* 0x000fe20000300000 */
.L_x_19:
[----:B------:R-:W-:-:S05]  /*16b0*/  IMAD.U32 R4, RZ, RZ, UR44 ;  /* 0x0000002cff047e24 */ /* 0x000fca000f8e00ff */
[----:B------:R-:W-:Y:S01]  /*16c0*/  ISETP.GE.AND P2, PT, R4, 0x1, PT ;  /* 0x000000010400780c */ /* 0x000fe20003f46270 */
[----:B-1----:R-:W-:-:S12]  /*16d0*/  @P1 BRA `(.L_x_20) ;  /* 0x0000000000081947 */ /* 0x002fd80003800000 */
[----:B------:R-:W1:Y:S02]  /*16e0*/  SYNCS.PHASECHK.TRANS64.TRYWAIT P1, [R3+URZ], R0 ;  /* 0x00000000030075a7 */ /* 0x000e64000802017f */
[----:B-1----:R-:W-:Y:S05]  /*16f0*/  @!P1 BRA `(.L_x_21) ;  /* 0x0000004c00249947 */ /* 0x002fea0003800000 */
.L_x_20:
[----:B------:R-:W-:Y:S05]  /*1700*/  WARPSYNC.ALL ;  /* 0x0000000000007948 */ /* 0x000fea0003800000 */
[----:B------:R-:W-:Y:S01]  /*1710*/  R2UR UR4, R6 ;  /* 0x00000000060472ca */ /* 0x000fe200000e0000 */
[----:B------:R-:W-:Y:S01]  /*1720*/  ULEA UR8, UR42, UR45, 0xc ;  /* 0x0000002d2a087291 */ /* 0x000fe2000f8e603f */
[----:B------:R-:W-:Y:S01]  /*1730*/  WARPGROUP.ARRIVE ;  /* 0x00000000000079c5 */ /* 0x000fe20000000000 */
[----:B------:R-:W-:Y:S01]  /*1740*/  UMOV UR9, 0x40000040 ;  /* 0x4000004000097882 */ /* 0x000fe20000000000 */
[----:B------:R-:W-:Y:S01]  /*1750*/  UMOV UR11, 0x40000040 ;  /* 0x40000040000b7882 */ /* 0x000fe20000000000 */
[----:B------:R-:W-:Y:S01]  /*1760*/  UIADD3 UR12, UR8, 0x2, URZ ;  /* 0x00000002080c7890 */ /* 0x000fe2000fffe03f */
[----:B------:R-:W-:Y:S01]  /*1770*/  UMOV UR13, 0x40000040 ;  /* 0x40000040000d7882 */ /* 0x000fe20000000000 */
[----:B------:R-:W-:-:S06]  /*1780*/  UMOV UR15, 0x40000040 ;  /* 0x40000040000f7882 */ /* 0x000fcc0000000000 */
[----:B------:R-:W-:-:S04]  /*1790*/  UIADD3 UR4, UR4, 0x20100, URZ ;  /* 0x0002010004047890 */ /* 0x000fc8000fffe03f */
[----:B------:R-:W-:-:S04]  /*17a0*/  USHF.R.U32.HI UR4, URZ, 0x4, UR4 ;  /* 0x000000043f047899 */ /* 0x000fc80008011604 */
[----:B------:R-:W-:-:S04]  /*17b0*/  ULOP3.LUT UR4, UR4, 0x3fff, URZ, 0xc0, !UPT ;  /* 0x00003fff04047892 */ /* 0x000fc8000f8ec03f */
[----:B------:R-:W-:-:S04]  /*17c0*/  ULOP3.LUT UR4, UR4, 0x10000, URZ, 0xfc, !UPT ;  /* 0x0001000004047892 */ /* 0x000fc8000f8efc3f */
[----:B------:R-:W-:-:S04]  /*17d0*/  ULEA UR6, UR42, UR4, 0xb ;  /* 0x000000042a067291 */ /* 0x000fc8000f8e583f */
[----:B------:R-:W-:-:S03]  /*17e0*/  UIADD3 UR14, UR6, 0x2, URZ ;  /* 0x00000002060e7890 */ /* 0x000fc6000fffe03f */
[----:B------:R-:W-:Y:S02]  /*17f0*/  UMOV UR10, UR6 ;  /* 0x00000006000a7c82 */ /* 0x000fe40008000000 */
[----:B------:R-:W-:Y:S01]  /*1800*/  HGMMA.64x64x8.F32.TF32 R24, gdesc[UR8], RZ, !UPT, gsb0 ;  /* 0x04e00000081879f0 */ /* 0x000fe2000c0028ff */
[----:B------:R-:W-:Y:S01]  /*1810*/  UIADD3 UR10, UR6, 0x606, URZ ;  /* 0x00000606060a7890 */ /* 0x000fe2000fffe03f */
[----:B------:R-:W-:Y:S01]  /*1820*/  UMOV UR9, 0x40000040 ;  /* 0x4000004000097882 */ /* 0x000fe20000000000 */
[----:B------:R-:W-:Y:S01]  /*1830*/  UMOV UR11, 0x40000040 ;  /* 0x40000040000b7882 */ /* 0x000fe20000000000 */
[----:B------:R-:W-:Y:S02]  /*1840*/  WARPGROUP.DEPBAR.LE gsb0, 0x0 ;  /* 0x00008000000079c5 */ /* 0x000fe40000010000 */
[----:B------:R-:W-:-:S06]  /*1850*/  WARPGROUP.ARRIVE ;  /* 0x00000000000079c5 */ /* 0x000fcc0000000000 */
[----:B------:R-:W-:Y:S01]  /*1860*/  HGMMA.64x64x8.F32.TF32 R24, gdesc[UR12], R24, gsb0 ;  /* 0x04e000000c1879f0 */ /* 0x000fe20008002818 */
[----:B------:R-:W-:Y:S02]  /*1870*/  UIADD3 UR12, UR8, 0x4, URZ ;  /* 0x00000004080c7890 */ /* 0x000fe4000fffe03f */
        /* <DEDUP_REMOVED lines=87> */
[----:B------:R-:W-:Y:S01]  /*1df0*/  UIADD3 UR8, UR8, 0xc06, URZ ;  /* 0x00000c0608087890 */ /* 0x000fe2000fffe03f */
[----:B------:R-:W-:Y:S02]  /*1e00*/  WARPGROUP.DEPBAR.LE gsb0, 0x0 ;  /* 0x00008000000079c5 */ /* 0x000fe40000010000 */
[----:B------:R-:W-:-:S06]  /*1e10*/  WARPGROUP.ARRIVE ;  /* 0x00000000000079c5 */ /* 0x000fcc0000000000 */
[----:B------:R-:W-:Y:S03]  /*1e20*/  HGMMA.64x64x8.F32.TF32 R24, gdesc[UR12], R24, gsb0 ;  /* 0x04e000000c1879f0 */ /* 0x000fe60008002818 */
[----:B------:R-:W-:Y:S02]  /*1e30*/  WARPGROUP.DEPBAR.LE gsb0, 0x0 ;  /* 0x00008000000079c5 */ /* 0x000fe40000010000 */
[----:B------:R-:W-:-:S06]  /*1e40*/  WARPGROUP.ARRIVE ;  /* 0x00000000000079c5 */ /* 0x000fcc0000000000 */
[----:B------:R-:W-:Y:S03]  /*1e50*/  HGMMA.64x64x8.F32.TF32 R24, gdesc[UR8], R24, gsb0 ;  /* 0x04e00000081879f0 */ /* 0x000fe60008002818 */
[----:B------:R-:W-:Y:S02]  /*1e60*/  WARPGROUP.DEPBAR.LE gsb0, 0x0 ;  /* 0x00008000000079c5 */ /* 0x000fe40000010000 */
[----:B------:R-:W-:Y:S05]  /*1e70*/  @!P2 BRA `(.L_x_22) ;  /* 0x000000080078a947 */ /* 0x000fea0003800000 */
[----:B------:R-:W-:Y:S01]  /*1e80*/  UIADD3 UR5, UR42, 0x1, URZ ;  /* 0x000000012a057890 */ /* 0x000fe2000fffe03f */
[----:B01----:R-:W-:Y:S02]  /*1e90*/  IMAD.U32 R0, RZ, RZ, UR44 ;  /* 0x0000002cff007e24 */ /* 0x003fe4000f8e00ff */
[----:B------:R-:W-:Y:S01]  /*1ea0*/  IMAD.U32 R3, RZ, RZ, UR42 ;  /* 0x0000002aff037e24 */ /* 0x000fe2000f8e00ff */
[----:B------:R-:W-:-:S04]  /*1eb0*/  UISETP.NE.AND UP0, UPT, UR5, 0x2, UPT ;  /* 0x000000020500788c */ /* 0x000fc8000bf05270 */
[----:B------:R-:W-:Y:S02]  /*1ec0*/  USEL UR6, URZ, 0x1, UP0 ;  /* 0x000000013f067887 */ /* 0x000fe40008000000 */
[----:B------:R-:W-:Y:S02]  /*1ed0*/  USEL UR5, UR5, URZ, UP0 ;  /* 0x0000003f05057287 */ /* 0x000fe40008000000 */
[----:B------:R-:W-:-:S06]  /*1ee0*/  ULOP3.LUT UR6, UR36, UR6, URZ, 0x3c, !UPT ;  /* 0x0000000624067292 */ /* 0x000fcc000f8e3c3f */
[----:B------:R-:W-:-:S07]  /*1ef0*/  IMAD.U32 R7, RZ, RZ, UR6 ;  /* 0x00000006ff077e24 */ /* 0x000fce000f8e00ff */
.L_x_29:
[----:B------:R-:W-:Y:S05]  /*1f00*/  @!P0 BRA `(.L_x_23) ;  /* 0x0000000000048947 */ /* 0x000fea0003800000 */
[----:B------:R-:W-:Y:S01]  /*1f10*/  BPT.TRAP 0x1 ;  /* 0x000000040000795c */ /* 0x000fe20000300000 */
.L_x_23:
[----:B------:R-:W0:Y:S01]  /*1f20*/  S2UR UR7, SR_CgaCtaId ;  /* 0x00000000000779c3 */ /* 0x000e220000008800 */
[----:B------:R-:W-:Y:S01]  /*1f30*/  UMOV UR6, 0x400 ;  /* 0x0000040000067882 */ /* 0x000fe20000000000 */
[----:B------:R-:W-:Y:S01]  /*1f40*/  IMAD.U32 R5, RZ, RZ, UR5 ;  /* 0x00000005ff057e24 */ /* 0x000fe2000f8e00ff */
[----:B------:R-:W-:Y:S01]  /*1f50*/  SHF.L.U32 R4, R7, 0x1f, RZ ;  /* 0x0000001f07047819 */ /* 0x000fe200000006ff */
[----:B0-----:R-:W-:-:S06]  /*1f60*/  ULEA UR6, UR7, UR6, 0x18 ;  /* 0x0000000607067291 */ /* 0x001fcc000f8ec03f */
[----:B------:R-:W-:-:S04]  /*1f70*/  IMAD.U32 R6, RZ, RZ, UR6 ;  /* 0x00000006ff067e24 */ /* 0x000fc8000f8e00ff */
[----:B------:R-:W-:-:S04]  /*1f80*/  IMAD R5, R5, 0x8, R6 ;  /* 0x0000000805057824 */ /* 0x000fc800078e0206 */
[----:B------:R0:W1:Y:S01]  /*1f90*/  SYNCS.PHASECHK.TRANS64.TRYWAIT P1, [R5+URZ], R4 ;  /* 0x00000004050075a7 */ /* 0x000062000802017f */
[----:B------:R-:W-:Y:S05]  /*1fa0*/  @!P0 BRA `(.L_x_24) ;  /* 0x0000000000048947 */ /* 0x000fea0003800000 */
[----:B------:R-:W-:Y:S01]  /*1fb0*/  BPT.TRAP 0x1 ;  /* 0x000000040000795c */ /* 0x000fe20000300000 */
.L_x_24:
[----:B-1----:R-:W-:Y:S05]  /*1fc0*/  @P1 BRA `(.L_x_25) ;  /* 0x0000000000081947 */ /* 0x002fea0003800000 */
[----:B------:R-:W1:Y:S02]  /*1fd0*/  SYNCS.PHASECHK.TRANS64.TRYWAIT P1, [R5+URZ], R4 ;  /* 0x00000004050075a7 */ /* 0x000e64000802017f */
[----:B-1----:R-:W-:Y:S05]  /*1fe0*/  @!P1 BRA `(.L_x_26) ;  /* 0x0000004000fc9947 */ /* 0x002fea0003800000 */
.L_x_25:
[----:B------:R-:W-:Y:S01]  /*1ff0*/  ULEA UR8, UR5, UR4, 0xb ;  /* 0x0000000405087291 */ /* 0x000fe2000f8e583f */
[----:B------:R-:W-:Y:S01]  /*2000*/  WARPGROUP.ARRIVE ;  /* 0x00000000000079c5 */ /* 0x000fe20000000000 */
[----:B------:R-:W-:Y:S01]  /*2010*/  ULEA UR6, UR5, UR45, 0xc ;  /* 0x0000002d05067291 */ /* 0x000fe2000f8e603f */
[----:B------:R-:W-:Y:S01]  /*2020*/  UMOV UR15, 0x40000040 ;  /* 0x40000040000f7882 */ /* 0x000fe20000000000 */
[----:B------:R-:W-:Y:S01]  /*2030*/  UMOV UR13, 0x40000040 ;  /* 0x40000040000d7882 */ /* 0x000fe20000000000 */
[----:B------:R-:W-:Y:S02]  /*2040*/  UIADD3 UR10, UR8, 0x606, URZ ;  /* 0x00000606080a7890 */ /* 0x000fe4000fffe03f */
[----:B------:R-:W-:Y:S02]  /*2050*/  UMOV UR14, UR8 ;  /* 0x00000008000e7c82 */ /* 0x000fe40008000000 */
[----:B------:R-:W-:Y:S01]  /*2060*/  UMOV UR12, UR6 ;  /* 0x00000006000c7c82 */ /* 0x000fe20008000000 */
[----:B------:R-:W-:Y:S01]  /*2070*/  UMOV UR11, 0x40000040 ;  /* 0x40000040000b7882 */ /* 0x000fe20000000000 */
[----:B------:R-:W-:Y:S01]  /*2080*/  HGMMA.64x64x8.F32.TF32 R24, gdesc[UR12], R24, gsb0 ;  /* 0x04e000000c1879f0 */ /* 0x000fe20008002818 */
[----:B------:R-:W-:-:S02]  /*2090*/  UIADD3 UR14, UR8, 0x2, URZ ;  /* 0x00000002080e7890 */ /* 0x000fc4000fffe03f */
[----:B------:R-:W-:Y:S01]  /*20a0*/  UIADD3 UR12, UR6, 0x2, URZ ;  /* 0x00000002060c7890 */ /* 0x000fe2000fffe03f */
[----:B------:R-:W-:Y:S01]  /*20b0*/  UMOV UR15, 0x40000040 ;  /* 0x40000040000f7882 */ /* 0x000fe20000000000 */
        /* <DEDUP_REMOVED lines=102> */
[----:B------:R-:W-:Y:S01]  /*2720*/  BPT.TRAP 0x1 ;  /* 0x000000040000795c */ /* 0x000fe20000300000 */
.L_x_27:
[----:B------:R-:W-:-:S13]  /*2730*/  ISETP.NE.AND P1, PT, R68, RZ, PT ;  /* 0x000000ff4400720c */ /* 0x000fda0003f25270 */
[----:B01----:R-:W-:-:S04]  /*2740*/  @P1 IMAD R4, R3, 0x8, R6 ;  /* 0x0000000803041824 */ /* 0x003fc800078e0206 */
[----:B------:R-:W-:-:S05]  /*2750*/  @P1 VIADD R4, R4, 0x10 ;  /* 0x0000001004041836 */ /* 0x000fca0000000000 */
[----:B------:R-:W-:-:S04]  /*2760*/  @P1 PRMT R4, R19, 0x654, R4 ;  /* 0x0000065413041816 */ /* 0x000fc80000000004 */
[----:B------:R0:W-:Y:S01]  /*2770*/  @P1 SYNCS.ARRIVE.TRANS64.RED.A1T0 RZ, [R4+URZ], RZ ;  /* 0x000000ff04ff19a7 */ /* 0x0001e2000810043f */
[----:B------:R-:W-:-:S13]  /*2780*/  ISETP.GT.U32.AND P1, PT, R18, 0x1, PT ;  /* 0x000000011200780c */ /* 0x000fda0003f24070 */
[----:B0-----:R-:W-:Y:S05]  /*2790*/  @P1 BRA `(.L_x_28) ;  /* 0x0000000000041947 */ /* 0x001fea0003800000 */
[----:B------:R-:W-:Y:S01]  /*27a0*/  BPT.TRAP 0x1 ;  /* 0x000000040000795c */ /* 0x000fe20000300000 */
.L_x_28:
[----:B------:R-:W-:Y:S01]  /*27b0*/  UIADD3 UR5, UR5, 0x1, URZ ;  /* 0x0000000105057890 */ /* 0x000fe2000fffe03f */
[C---:B------:R-:W-:Y:S01]  /*27c0*/  ISETP.GT.AND P2, PT, R0.reuse, 0x1, PT ;  /* 0x000000010000780c */ /* 0x040fe20003f44270 */
[----:B------:R-:W-:Y:S02]  /*27d0*/  VIADD R3, R3, 0x1 ;  /* 0x0000000103037836 */ /* 0x000fe40000000000 */
[----:B------:R-:W-:Y:S01]  /*27e0*/  UISETP.NE.AND UP0, UPT, UR5, 0x2, UPT ;  /* 0x000000020500788c */ /* 0x000fe2000bf05270 */
[----:B------:R-:W-:Y:S02]  /*27f0*/  VIADD R0, R0, 0xffffffff ;  /* 0xffffffff00007836 */ /* 0x000fe40000000000 */
[C---:B------:R-:W-:Y:S01]  /*2800*/  ISETP.NE.AND P1, PT, R3.reuse, 0x2, PT ;  /* 0x000000020300780c */ /* 0x040fe20003f25270 */
[----:B------:R-:W-:Y:S02]  /*2810*/  USEL UR6, URZ, 0x1, UP0 ;  /* 0x000000013f067887 */ /* 0x000fe40008000000 */
[----:B------:R-:W-:Y:S01]  /*2820*/  USEL UR5, UR5, URZ, UP0 ;  /* 0x0000003f05057287 */ /* 0x000fe20008000000 */
[----:B------:R-:W-:-:S03]  /*2830*/  SEL R3, R3, RZ, P1 ;  /* 0x000000ff03037207 */ /* 0x000fc60000800000 */
[----:B------:R-:W-:Y:S01]  /*2840*/  LOP3.LUT R7, R7, UR6, RZ, 0x3c, !PT ;  /* 0x0000000607077c12 */ /* 0x000fe2000f8e3cff */
[----:B------:R-:W-:Y:S07]  /*2850*/  @P2 BRA `(.L_x_29) ;  /* 0xfffffff400a82947 */ /* 0x000fee000383ffff */
.L_x_22:
[----:B01----:R-:W0:Y:S02]  /*2860*/  LDC R0, c[0x0][0x28c] ;  /* 0x0000a300ff007b82 */ /* 0x003e240000000800 */
[----:B0-----:R-:W-:-:S13]  /*2870*/  ISETP.GE.AND P1, PT, R0, 0x1, PT ;  /* 0x000000010000780c */ /* 0x001fda0003f26270 */
[----:B------:R-:W-:Y:S05]  /*2880*/  @!P1 BRA `(.L_x_30) ;  /* 0x0000000000389947 */ /* 0x000fea0003800000 */
[----:B------:R-:W-:Y:S05]  /*2890*/  @!P0 BRA `(.L_x_31) ;  /* 0x0000000000048947 */ /* 0x000fea0003800000 */
[----:B------:R-:W-:Y:S01]  /*28a0*/  BPT.TRAP 0x1 ;  /* 0x000000040000795c */ /* 0x000fe20000300000 */
.L_x_31:
[----:B------:R-:W-:-:S13]  /*28b0*/  ISETP.NE.AND P0, PT, R68, RZ, PT ;  /* 0x000000ff4400720c */ /* 0x000fda0003f05270 */
[----:B------:R-:W-:-:S05]  /*28c0*/  VOTEU.ANY UP0, P0 ;  /* 0x00000000003f7886 */ /* 0x000fca0000000100 */
[----:B------:R-:W-:-:S06]  /*28d0*/  @UP0 UIADD3 UR4, UR44, UR42, URZ ;  /* 0x0000002a2c040290 */ /* 0x000fcc000fffe03f */
[----:B------:R-:W-:-:S04]  /*28e0*/  IMAD.U32 R0, RZ, RZ, UR4 ;  /* 0x00000004ff007e24 */ /* 0x000fc8000f8e00ff */
[----:B------:R-:W-:-:S05]  /*28f0*/  @P0 IMAD.SHL.U32 R0, R0, 0x8, RZ ;  /* 0x0000000800000824 */ /* 0x000fca00078e00ff */
[----:B------:R-:W-:-:S04]  /*2900*/  @P0 LOP3.LUT R0, R0, 0x8, RZ, 0xc0, !PT ;  /* 0x0000000800000812 */ /* 0x000fc800078ec0ff */
[----:B------:R-:W-:-:S04]  /*2910*/  @P0 IADD3 R0, R6, 0x10, R0 ;  /* 0x0000001006000810 */ /* 0x000fc80007ffe000 */
[----:B------:R-:W-:-:S04]  /*2920*/  @P0 PRMT R0, R19, 0x654, R0 ;  /* 0x0000065413000816 */ /* 0x000fc80000000000 */
[----:B------:R0:W-:Y:S01]  /*2930*/  @P0 SYNCS.ARRIVE.TRANS64.RED.A1T0 RZ, [R0+URZ], RZ ;  /* 0x000000ff00ff09a7 */ /* 0x0001e2000810043f */
[----:B------:R-:W-:-:S13]  /*2940*/  ISETP.GT.U32.AND P0, PT, R18, 0x1, PT ;  /* 0x000000011200780c */ /* 0x000fda0003f04070 */
[----:B0-----:R-:W-:Y:S05]  /*2950*/  @P0 BRA `(.L_x_30) ;  /* 0x0000000000040947 */ /* 0x001fea0003800000 */
[----:B------:R-:W-:Y:S01]  /*2960*/  BPT.TRAP 0x1 ;  /* 0x000000040000795c */ /* 0x000fe20000300000 */
.L_x_30:
[----:B------:R-:W-:Y:S01]  /*2970*/  IMAD.SHL.U32 R3, R70, 0x40, RZ ;  /* 0x0000004046037824 */ /* 0x000fe200078e00ff */
[----:B------:R-:W-:Y:S01]  /*2980*/  ULDC UR6, c[0x0][0x288] ;  /* 0x0000a20000067ab9 */ /* 0x000fe20000000800 */
[----:B------:R-:W-:Y:S01]  /*2990*/  SHF.R.S32.HI R15, RZ, 0x1f, R67 ;  /* 0x0000001fff0f7819 */ /* 0x000fe20000011443 */
[----:B------:R-:W-:Y:S01]  /*29a0*/  IMAD.SHL.U32 R7, R71, 0x80, RZ ;  /* 0x0000008047077824 */ /* 0x000fe200078e00ff */
[----:B------:R-:W-:Y:S01]  /*29b0*/  ULDC.64 UR4, c[0x0][0x5d0] ;  /* 0x0001740000047ab9 */ /* 0x000fe20000000a00 */
[----:B------:R-:W-:Y:S01]  /*29c0*/  LOP3.LUT R8, R3, 0x6, R62, 0xf8, !PT ;  /* 0x0000000603087812 */ /* 0x000fe200078ef83e */
[----:B------:R-:W-:Y:S01]  /*29d0*/  IMAD.WIDE R70, R71, 0x80, R22 ;  /* 0x0000008047467825 */ /* 0x000fe200078e0216 */
[----:B------:R-:W-:Y:S01]  /*29e0*/  ISETP.GE.AND P0, PT, R3, UR6, PT ;  /* 0x0000000603007c0c */ /* 0x000fe2000bf06270 */
[----:B------:R-:W-:Y:S01]  /*29f0*/  ULDC UR6, c[0x0][0x284] ;  /* 0x0000a10000067ab9 */ /* 0x000fe20000000800 */
[----:B------:R-:W-:Y:S01]  /*2a00*/  SHF.R.S32.HI R9, RZ, 0x1f, R8 ;  /* 0x0000001fff097819 */ /* 0x000fe20000011408 */
[----:B------:R-:W-:Y:S01]  /*2a10*/  IMAD R0, R15, UR4, RZ ;  /* 0x000000040f007c24 */ /* 0x000fe2000f8e02ff */
[----:B------:R-:W-:-:S03]  /*2a20*/  ISETP.GE.OR P0, PT, R7, UR6, P0 ;  /* 0x0000000607007c0c */ /* 0x000fc60008706670 */
[C---:B------:R-:W-:Y:S02]  /*2a30*/  IMAD R11, R67.reuse, UR5, R0 ;  /* 0x00000005430b7c24 */ /* 0x040fe4000f8e0200 */
[----:B------:R-:W-:Y:S01]  /*2a40*/  IMAD.WIDE.U32 R4, R67, UR4, R8 ;  /* 0x0000000443047c25 */ /* 0x000fe2000f8e0008 */
[----:B------:R-:W-:-:S03]  /*2a50*/  ULDC.64 UR4, c[0x0][0x5c8] ;  /* 0x0001720000047ab9 */ /* 0x000fc60000000a00 */
[----:B------:R-:W-:Y:S02]  /*2a60*/  IMAD R13, R71, UR4, RZ ;  /* 0x00000004470d7c24 */ /* 0x000fe4000f8e02ff */
[----:B------:R-:W-:Y:S02]  /*2a70*/  IMAD.IADD R5, R5, 0x1, R11 ;  /* 0x0000000105057824 */ /* 0x000fe400078e020b */
[C---:B------:R-:W-:Y:S02]  /*2a80*/  IMAD R13, R70.reuse, UR5, R13 ;  /* 0x00000005460d7c24 */ /* 0x040fe4000f8e020d */
[----:B------:R-:W-:-:S04]  /*2a90*/  IMAD.WIDE.U32 R72, R70, UR4, R4 ;  /* 0x0000000446487c25 */ /* 0x000fc8000f8e0004 */
[----:B------:R-:W-:Y:S01]  /*2aa0*/  IMAD.MOV.U32 R0, RZ, RZ, -0x1 ;  /* 0xffffffffff007424 */ /* 0x000fe200078e00ff */
[----:B------:R-:W-:Y:S06]  /*2ab0*/  @P0 BRA `(.L_x_32) ;  /* 0x0000001800f80947 */ /* 0x000fec0003800000 */
[----:B-----5:R-:W-:Y:S01]  /*2ac0*/  FSETP.NEU.AND P0, PT, R57, RZ, PT ;  /* 0x000000ff3900720b */ /* 0x020fe20003f0d000 */
[----:B------:R-:W-:Y:S01]  /*2ad0*/  IMAD.IADD R4, R61, 0x1, -R3 ;  /* 0x000000013d047824 */ /* 0x000fe200078e0a03 */
[----:B------:R-:W-:Y:S01]  /*2ae0*/  BSSY B0, `(.L_x_32) ;  /* 0x00001bb000007945 */ /* 0x000fe20003800000 */
[----:B------:R-:W-:Y:S02]  /*2af0*/  IMAD.IADD R3, R66, 0x1, -R7 ;  /* 0x0000000142037824 */ /* 0x000fe400078e0a07 */
[----:B------:R-:W-:Y:S01]  /*2b00*/  IMAD.IADD R83, R73, 0x1, R13 ;  /* 0x0000000149537824 */ /* 0x000fe200078e020d */
[----:B------:R-:W-:-:S04]  /*2b10*/  ISETP.GT.AND P1, PT, R4, RZ, PT ;  /* 0x000000ff0400720c */ /* 0x000fc80003f24270 */
[----:B------:R-:W-:-:S03]  /*2b20*/  ISETP.GT.AND P3, PT, R3, RZ, P1 ;  /* 0x000000ff0300720c */ /* 0x000fc60000f64270 */
[----:B------:R-:W-:Y:S10]  /*2b30*/  @!P0 BRA `(.L_x_33) ;  /* 0x0000001000dc8947 */ /* 0x000ff40003800000 */
[----:B------:R-:W0:Y:S01]  /*2b40*/  LDC.64 R76, c[0x0][0x5b8] ;  /* 0x00016e00ff4c7b82 */ /* 0x000e220000000a00 */
[----:B------:R-:W-:-:S07]  /*2b50*/  ULDC.64 UR4, c[0x0][0x5c0] ;  /* 0x0001700000047ab9 */ /* 0x000fce0000000a00 */
[----:B------:R-:W1:Y:S08]  /*2b60*/  LDC.64 R78, c[0x0][0x5b0] ;  /* 0x00016c00ff4e7b82 */ /* 0x000e700000000a00 */
[----:B------:R-:W2:Y:S01]  /*2b70*/  LDC.64 R80, c[0x0][0x5a8] ;  /* 0x00016a00ff507b82 */ /* 0x000ea20000000a00 */
[-C--:B0-----:R-:W-:Y:S02]  /*2b80*/  IMAD R6, R15, R76.reuse, RZ ;  /* 0x0000004c0f067224 */ /* 0x081fe400078e02ff */
[----:B------:R-:W-:-:S04]  /*2b90*/  IMAD.WIDE.U32 R12, R67, R76, R8 ;  /* 0x0000004c430c7225 */ /* 0x000fc800078e0008 */
[----:B------:R-:W-:Y:S02]  /*2ba0*/  IMAD R73, R67, R77, R6 ;  /* 0x0000004d43497224 */ /* 0x000fe400078e0206 */
[-C--:B-1----:R-:W-:Y:S02]  /*2bb0*/  IMAD R5, R71, R78.reuse, RZ ;  /* 0x0000004e47057224 */ /* 0x082fe400078e02ff */
[----:B------:R-:W-:Y:S02]  /*2bc0*/  IMAD.IADD R13, R13, 0x1, R73 ;  /* 0x000000010d0d7824 */ /* 0x000fe400078e0249 */
[C---:B------:R-:W-:Y:S02]  /*2bd0*/  IMAD R75, R70.reuse, R79, R5 ;  /* 0x0000004f464b7224 */ /* 0x040fe400078e0205 */
[----:B------:R-:W-:-:S04]  /*2be0*/  IMAD.WIDE.U32 R6, R70, R78, R12 ;  /* 0x0000004e46067225 */ /* 0x000fc800078e000c */
[----:B------:R-:W-:Y:S01]  /*2bf0*/  IMAD.IADD R5, R7, 0x1, R75 ;  /* 0x0000000107057824 */ /* 0x000fe200078e024b */
[----:B--2---:R-:W-:-:S04]  /*2c00*/  LEA R14, P0, R6, R80, 0x2 ;  /* 0x00000050060e7211 */ /* 0x004fc800078010ff */
[----:B------:R-:W-:-:S05]  /*2c10*/  LEA.HI.X R15, R6, R81, R5, 0x2, P0 ;  /* 0x00000051060f7211 */ /* 0x000fca00000f1405 */
[----:B------:R-:W2:Y:S01]  /*2c20*/  @P3 LDG.E.LTC128B R74, desc[UR40][R14.64] ;  /* 0x000000280e4a3981 */ /* 0x000ea2000c1e1920 */
[----:B------:R-:W-:Y:S01]  /*2c30*/  IMAD.WIDE.U32 R6, R70, R78, R8 ;  /* 0x0000004e46067225 */ /* 0x000fe200078e0008 */
[C---:B------:R-:W-:Y:S01]  /*2c40*/  SHF.L.U64.HI R11, R78.reuse, 0x3, R79 ;  /* 0x000000034e0b7819 */ /* 0x040fe2000001024f */
[----:B------:R-:W-:Y:S01]  /*2c50*/  BSSY B1, `(.L_x_34) ;  /* 0x0000016000017945 */ /* 0x000fe20003800000 */
[----:B------:R-:W-:Y:S01]  /*2c60*/  ISETP.GT.AND P1, PT, R3, 0x8, P1 ;  /* 0x000000080300780c */ /* 0x000fe20000f24270 */
[----:B------:R-:W-:Y:S02]  /*2c70*/  IMAD.IADD R7, R75, 0x1, R7 ;  /* 0x000000014b077824 */ /* 0x000fe400078e0207 */
[----:B------:R-:W-:Y:S02]  /*2c80*/  IMAD.SHL.U32 R10, R78, 0x8, RZ ;  /* 0x000000084e0a7824 */ /* 0x000fe400078e00ff */
[----:B------:R-:W-:-:S04]  /*2c90*/  IMAD.WIDE.U32 R20, R67, R76, R6 ;  /* 0x0000004c43147225 */ /* 0x000fc800078e0006 */
[----:B------:R-:W-:Y:S01]  /*2ca0*/  IMAD.IADD R7, R73, 0x1, R21 ;  /* 0x0000000149077824 */ /* 0x000fe200078e0215 */
[----:B------:R-:W-:Y:S01]  /*2cb0*/  LEA R6, P2, R20, R80, 0x2 ;  /* 0x0000005014067211 */ /* 0x000fe200078410ff */
[----:B------:R-:W-:Y:S01]  /*2cc0*/  IMAD.WIDE.U32 R70, R70, R78, R10 ;  /* 0x0000004e46467225 */ /* 0x000fe200078e000a */
[----:B------:R-:W-:Y:S02]  /*2cd0*/  LEA R10, P0, R72, UR4, 0x2 ;  /* 0x00000004480a7c11 */ /* 0x000fe4000f8010ff */
[----:B------:R-:W-:Y:S01]  /*2ce0*/  LEA.HI.X R7, R20, R81, R7, 0x2, P2 ;  /* 0x0000005114077211 */ /* 0x000fe200010f1407 */
[----:B------:R-:W-:Y:S01]  /*2cf0*/  IMAD.IADD R75, R75, 0x1, R71 ;  /* 0x000000014b4b7824 */ /* 0x000fe200078e0247 */
[----:B------:R-:W-:Y:S02]  /*2d00*/  ISETP.GT.AND P2, PT, R4, 0x1, PT ;  /* 0x000000010400780c */ /* 0x000fe40003f44270 */
[----:B------:R-:W-:Y:S02]  /*2d10*/  LEA.HI.X R11, R72, UR5, R83, 0x2, P0 ;  /* 0x00000005480b7c11 */ /* 0x000fe400080f1453 */
[----:B------:R-:W-:Y:S01]  /*2d20*/  ISETP.GT.AND P4, PT, R3, RZ, P2 ;  /* 0x000000ff0300720c */ /* 0x000fe20001784270 */
[----:B--2---:R-:W-:-:S04]  /*2d30*/  FMUL R5, R74, R57 ;  /* 0x000000394a057220 */ /* 0x004fc80000400000 */
[----:B------:R-:W-:Y:S01]  /*2d40*/  FFMA R21, R24, R56, R5 ;  /* 0x0000003818157223 */ /* 0x000fe20000000005 */
[----:B------:R-:W-:-:S04]  /*2d50*/  IADD3 R5, P0, R12, R70, RZ ;  /* 0x000000460c057210 */ /* 0x000fc80007f1e0ff */
[----:B------:R0:W-:Y:S01]  /*2d60*/  @P3 STG.E desc[UR40][R10.64], R21 ;  /* 0x000000150a003986 */ /* 0x0001e2000c101928 */
[----:B------:R-:W-:Y:S01]  /*2d70*/  LEA R14, P3, R5, R80, 0x2 ;  /* 0x00000050050e7211 */ /* 0x000fe200078610ff */
[----:B------:R-:W-:Y:S01]  /*2d80*/  IMAD.X R20, R75, 0x1, R13, P0 ;  /* 0x000000014b147824 */ /* 0x000fe200000e060d */
[----:B------:R-:W-:Y:S11]  /*2d90*/  @!P4 BRA `(.L_x_35) ;  /* 0x000000000004c947 */ /* 0x000ff60003800000 */
[----:B------:R1:W5:Y:S02]  /*2da0*/  LDG.E.LTC128B R74, desc[UR40][R6.64+0x4] ;  /* 0x00000428064a7981 */ /* 0x000364000c1e1920 */
.L_x_35:
[----:B------:R-:W-:Y:S05]  /*2db0*/  BSYNC B1 ;  /* 0x0000000000017941 */ /* 0x000fea0003800000 */
.L_x_34:
[----:B-----5:R-:W-:Y:S01]  /*2dc0*/  FMUL R12, R74, R57 ;  /* 0x000000394a0c7220 */ /* 0x020fe20000400000 */
[----:B------:R-:W-:-:S03]  /*2dd0*/  LEA.HI.X R15, R5, R81, R20, 0x2, P3 ;  /* 0x00000051050f7211 */ /* 0x000fc600018f1414 */
[----:B------:R-:W-:-:S05]  /*2de0*/  FFMA R25, R25, R56, R12 ;  /* 0x0000003819197223 */ /* 0x000fca000000000c */
[----:B------:R2:W-:Y:S04]  /*2df0*/  @P4 STG.E desc[UR40][R10.64+0x4], R25 ;  /* 0x000004190a004986 */ /* 0x0005e8000c101928 */
[----:B------:R-:W3:Y:S01]  /*2e00*/  @P1 LDG.E.LTC128B R74, desc[UR40][R14.64] ;  /* 0x000000280e4a1981 */ /* 0x000ee2000c1e1920 */
[C---:B------:R-:W-:Y:S01]  /*2e10*/  SHF.L.U64.HI R13, R58.reuse, 0x2, R59 ;  /* 0x000000023a0d7819 */ /* 0x040fe2000001023b */
[----:B------:R-:W-:Y:S01]  /*2e20*/  BSSY B1, `(.L_x_36) ;  /* 0x0000010000017945 */ /* 0x000fe20003800000 */
[----:B------:R-:W-:Y:S02]  /*2e30*/  LEA R12, P3, R58, R10, 0x2 ;  /* 0x0000000a3a0c7211 */ /* 0x000fe400078610ff */
[----:B------:R-:W-:Y:S02]  /*2e40*/  IADD3 R20, P0, R8, R70, RZ ;  /* 0x0000004608147210 */ /* 0x000fe40007f1e0ff */
[----:B------:R-:W-:Y:S01]  /*2e50*/  ISETP.GT.AND P2, PT, R3, 0x8, P2 ;  /* 0x000000080300780c */ /* 0x000fe20001744270 */
[----:B------:R-:W-:-:S02]  /*2e60*/  IMAD.X R13, R13, 0x1, R11, P3 ;  /* 0x000000010d0d7824 */ /* 0x000fc400018e060b */
[----:B0-----:R-:W-:Y:S01]  /*2e70*/  IMAD.X R21, R9, 0x1, R75, P0 ;  /* 0x0000000109157824 */ /* 0x001fe200000e064b */
[----:B------:R-:W-:Y:S01]  /*2e80*/  ISETP.GT.AND P0, PT, R4, 0x8, PT ;  /* 0x000000080400780c */ /* 0x000fe20003f04270 */
[----:B------:R-:W-:-:S04]  /*2e90*/  IMAD.WIDE.U32 R20, R67, R76, R20 ;  /* 0x0000004c43147225 */ /* 0x000fc800078e0014 */
[----:B------:R-:W-:Y:S01]  /*2ea0*/  IMAD.IADD R9, R73, 0x1, R21 ;  /* 0x0000000149097824 */ /* 0x000fe200078e0215 */
[----:B------:R-:W-:-:S04]  /*2eb0*/  LEA R8, P4, R20, R80, 0x2 ;  /* 0x0000005014087211 */ /* 0x000fc800078810ff */
[----:B------:R-:W-:Y:S01]  /*2ec0*/  LEA.HI.X R9, R20, R81, R9, 0x2, P4 ;  /* 0x0000005114097211 */ /* 0x000fe200020f1409 */
[----:B---3--:R-:W-:-:S04]  /*2ed0*/  FMUL R5, R74, R57 ;  /* 0x000000394a057220 */ /* 0x008fc80000400000 */
[----:B------:R-:W-:-:S05]  /*2ee0*/  FFMA R5, R26, R56, R5 ;  /* 0x000000381a057223 */ /* 0x000fca0000000005 */
[----:B------:R2:W-:Y:S01]  /*2ef0*/  @P1 STG.E desc[UR40][R12.64], R5 ;  /* 0x000000050c001986 */ /* 0x0005e2000c101928 */
[----:B------:R-:W-:Y:S05]  /*2f00*/  @!P2 BRA `(.L_x_37) ;  /* 0x000000000004a947 */ /* 0x000fea0003800000 */
[----:B------:R0:W5:Y:S02]  /*2f10*/  LDG.E.LTC128B R74, desc[UR40][R8.64+0x4] ;  /* 0x00000428084a7981 */ /* 0x000164000c1e1920 */
.L_x_37:
[----:B------:R-:W-:Y:S05]  /*2f20*/  BSYNC B1 ;  /* 0x0000000000017941 */ /* 0x000fea0003800000 */
.L_x_36:
[----:B-----5:R-:W-:Y:S01]  /*2f30*/  FMUL R14, R74, R57 ;  /* 0x000000394a0e7220 */ /* 0x020fe20000400000 */
[----:B------:R-:W-:Y:S01]  /*2f40*/  ISETP.GT.AND P3, PT, R3, RZ, P0 ;  /* 0x000000ff0300720c */ /* 0x000fe20000764270 */
[----:B------:R-:W-:Y:S01]  /*2f50*/  BSSY B1, `(.L_x_38) ;  /* 0x0000006000017945 */ /* 0x000fe20003800000 */
[----:B------:R-:W-:Y:S01]  /*2f60*/  ISETP.GT.AND P1, PT, R4, 0x9, PT ;  /* 0x000000090400780c */ /* 0x000fe20003f24270 */
[----:B------:R-:W-:-:S05]  /*2f70*/  FFMA R27, R27, R56, R14 ;  /* 0x000000381b1b7223 */ /* 0x000fca000000000e */
[----:B------:R3:W-:Y:S05]  /*2f80*/  @P2 STG.E desc[UR40][R12.64+0x4], R27 ;  /* 0x0000041b0c002986 */ /* 0x0007ea000c101928 */
[----:B------:R-:W-:Y:S05]  /*2f90*/  @!P3 BRA `(.L_x_39) ;  /* 0x000000000004b947 */ /* 0x000fea0003800000 */
[----:B------:R4:W5:Y:S02]  /*2fa0*/  LDG.E.LTC128B R74, desc[UR40][R6.64+0x20] ;  /* 0x00002028064a7981 */ /* 0x000964000c1e1920 */
.L_x_39:
[----:B------:R-:W-:Y:S05]  /*2fb0*/  BSYNC B1 ;  /* 0x0000000000017941 */ /* 0x000fea0003800000 */
.L_x_38:
[----:B--2--5:R-:W-:Y:S01]  /*2fc0*/  FMUL R5, R74, R57 ;  /* 0x000000394a057220 */ /* 0x024fe20000400000 */
[----:B------:R-:W-:Y:S01]  /*2fd0*/  ISETP.GT.AND P2, PT, R3, RZ, P1 ;  /* 0x000000ff0300720c */ /* 0x000fe20000f44270 */
[----:B------:R-:W-:Y:S02]  /*2fe0*/  BSSY B1, `(.L_x_40) ;  /* 0x0000005000017945 */ /* 0x000fe40003800000 */
[----:B------:R-:W-:-:S05]  /*2ff0*/  FFMA R5, R28, R56, R5 ;  /* 0x000000381c057223 */ /* 0x000fca0000000005 */
[----:B------:R2:W-:Y:S05]  /*3000*/  @P3 STG.E desc[UR40][R10.64+0x20], R5 ;  /* 0x000020050a003986 */ /* 0x0005ea000c101928 */
[----:B------:R-:W-:Y:S05]  /*3010*/  @!P2 BRA `(.L_x_41) ;  /* 0x000000000004a947 */ /* 0x000fea0003800000 */
[----:B------:R0:W5:Y:S02]  /*3020*/  LDG.E.LTC128B R74, desc[UR40][R6.64+0x24] ;  /* 0x00002428064a7981 */ /* 0x000164000c1e1920 */
.L_x_41:
[----:B------:R-:W-:Y:S05]  /*3030*/  BSYNC B1 ;  /* 0x0000000000017941 */ /* 0x000fea0003800000 */
.L_x_40:
[----:B-----5:R-:W-:Y:S01]  /*3040*/  FMUL R14, R74, R57 ;  /* 0x000000394a0e7220 */ /* 0x020fe20000400000 */
[----:B------:R-:W-:Y:S01]  /*3050*/  ISETP.GT.AND P0, PT, R3, 0x8, P0 ;  /* 0x000000080300780c */ /* 0x000fe20000704270 */
[----:B------:R-:W-:Y:S02]  /*3060*/  BSSY B1, `(.L_x_42) ;  /* 0x0000005000017945 */ /* 0x000fe40003800000 */
[----:B------:R-:W-:-:S05]  /*3070*/  FFMA R29, R29, R56, R14 ;  /* 0x000000381d1d7223 */ /* 0x000fca000000000e */
[----:B------:R0:W-:Y:S05]  /*3080*/  @P2 STG.E desc[UR40][R10.64+0x24], R29 ;  /* 0x0000241d0a002986 */ /* 0x0001ea000c101928 */
[----:B------:R-:W-:Y:S05]  /*3090*/  @!P0 BRA `(.L_x_43) ;  /* 0x0000000000048947 */ /* 0x000fea0003800000 */
[----:B------:R0:W5:Y:S02]  /*30a0*/  LDG.E.LTC128B R74, desc[UR40][R8.64+0x20] ;  /* 0x00002028084a7981 */ /* 0x000164000c1e1920 */
.L_x_43:
[----:B------:R-:W-:Y:S05]  /*30b0*/  BSYNC B1 ;  /* 0x0000000000017941 */ /* 0x000fea0003800000 */
.L_x_42:
[----:B--2--5:R-:W-:Y:S01]  /*30c0*/  FMUL R5, R74, R57 ;  /* 0x000000394a057220 */ /* 0x024fe20000400000 */
[----:B------:R-:W-:Y:S01]  /*30d0*/  ISETP.GT.AND P2, PT, R3, 0x8, P1 ;  /* 0x000000080300780c */ /* 0x000fe20000f44270 */
[----:B------:R-:W-:Y:S01]  /*30e0*/  BSSY B1, `(.L_x_44) ;  /* 0x0000006000017945 */ /* 0x000fe20003800000 */
[----:B------:R-:W-:Y:S01]  /*30f0*/  ISETP.GT.AND P1, PT, R4, 0x10, PT ;  /* 0x000000100400780c */ /* 0x000fe20003f24270 */
[----:B------:R-:W-:-:S05]  /*3100*/  FFMA R5, R30, R56, R5 ;  /* 0x000000381e057223 */ /* 0x000fca0000000005 */
[----:B------:R2:W-:Y:S05]  /*3110*/  @P0 STG.E desc[UR40][R12.64+0x20], R5 ;  /* 0x000020050c000986 */ /* 0x0005ea000c101928 */
[----:B------:R-:W-:Y:S05]  /*3120*/  @!P2 BRA `(.L_x_45) ;  /* 0x000000000004a947 */ /* 0x000fea0003800000 */
[----:B------:R0:W5:Y:S02]  /*3130*/  LDG.E.LTC128B R74, desc[UR40][R8.64+0x24] ;  /* 0x00002428084a7981 */ /* 0x000164000c1e1920 */
.L_x_45:
[----:B------:R-:W-:Y:S05]  /*3140*/  BSYNC B1 ;  /* 0x0000000000017941 */ /* 0x000fea0003800000 */
.L_x_44:
        /* <DEDUP_REMOVED lines=8> */
.L_x_47:
[----:B------:R-:W-:Y:S05]  /*31d0*/  BSYNC B1 ;  /* 0x0000000000017941 */ /* 0x000fea0003800000 */
.L_x_46:
[----:B--2--5:R-:W-:Y:S01]  /*31e0*/  FMUL R5, R74, R57 ;  /* 0x000000394a057220 */ /* 0x024fe20000400000 */
[----:B------:R-:W-:Y:S01]  /*31f0*/  ISETP.GT.AND P4, PT, R3, RZ, P0 ;  /* 0x000000ff0300720c */ /* 0x000fe20000784270 */
[----:B------:R-:W-:Y:S02]  /*3200*/  BSSY B1, `(.L_x_48) ;  /* 0x0000005000017945 */ /* 0x000fe40003800000 */
[----:B------:R-:W-:-:S05]  /*3210*/  FFMA R5, R32, R56, R5 ;  /* 0x0000003820057223 */ /* 0x000fca0000000005 */
[----:B------:R2:W-:Y:S05]  /*3220*/  @P3 STG.E desc[UR40][R10.64+0x40], R5 ;  /* 0x000040050a003986 */ /* 0x0005ea000c101928 */
[----:B------:R-:W-:Y:S05]  /*3230*/  @!P4 BRA `(.L_x_49) ;  /* 0x000000000004c947 */ /* 0x000fea0003800000 */
[----:B------:R0:W5:Y:S02]  /*3240*/  LDG.E.LTC128B R74, desc[UR40][R6.64+0x44] ;  /* 0x00004428064a7981 */ /* 0x000164000c1e1920 */
.L_x_49:
[----:B------:R-:W-:Y:S05]  /*3250*/  BSYNC B1 ;  /* 0x0000000000017941 */ /* 0x000fea0003800000 */
.L_x_48:
[----:B-----5:R-:W-:Y:S01]  /*3260*/  FMUL R14, R74, R57 ;  /* 0x000000394a0e7220 */ /* 0x020fe20000400000 */
[----:B------:R-:W-:Y:S01]  /*3270*/  ISETP.GT.AND P2, PT, R3, 0x8, P1 ;  /* 0x000000080300780c */ /* 0x000fe20000f44270 */
[----:B------:R-:W-:Y:S02]  /*3280*/  BSSY B1, `(.L_x_50) ;  /* 0x0000005000017945 */ /* 0x000fe40003800000 */
[----:B------:R-:W-:-:S05]  /*3290*/  FFMA R33, R33, R56, R14 ;  /* 0x0000003821217223 */ /* 0x000fca000000000e */
[----:B------:R0:W-:Y:S05]  /*32a0*/  @P4 STG.E desc[UR40][R10.64+0x44], R33 ;  /* 0x000044210a004986 */ /* 0x0001ea000c101928 */
[----:B------:R-:W-:Y:S05]  /*32b0*/  @!P2 BRA `(.L_x_51) ;  /* 0x000000000004a947 */ /* 0x000fea0003800000 */
[----:B------:R0:W5:Y:S02]  /*32c0*/  LDG.E.LTC128B R74, desc[UR40][R8.64+0x40] ;  /* 0x00004028084a7981 */ /* 0x000164000c1e1920 */
.L_x_51:
[----:B------:R-:W-:Y:S05]  /*32d0*/  BSYNC B1 ;  /* 0x0000000000017941 */ /* 0x000fea0003800000 */
.L_x_50:
        /* <DEDUP_REMOVED lines=8> */
.L_x_53:
[----:B------:R-:W-:Y:S05]  /*3360*/  BSYNC B1 ;  /* 0x0000000000017941 */ /* 0x000fea0003800000 */
.L_x_52:
        /* <DEDUP_REMOVED lines=8> */
.L_x_55:
[----:B------:R-:W-:Y:S05]  /*33f0*/  BSYNC B1 ;  /* 0x0000000000017941 */ /* 0x000fea0003800000 */
.L_x_54:
[----:B--2--5:R-:W-:Y:S01]  /*3400*/  FMUL R5, R74, R57 ;  /* 0x000000394a057220 */ /* 0x024fe20000400000 */
[----:B------:R-:W-:Y:S01]  /*3410*/  ISETP.GT.AND P3, PT, R3, RZ, P0 ;  /* 0x000000ff0300720c */ /* 0x000fe20000764270 */
[----:B------:R-:W-:Y:S02]  /*3420*/  BSSY B1, `(.L_x_56) ;  /* 0x0000005000017945 */ /* 0x000fe40003800000 */
[----:B------:R-:W-:-:S05]  /*3430*/  FFMA R5, R36, R56, R5 ;  /* 0x0000003824057223 */ /* 0x000fca0000000005 */
[----:B------:R2:W-:Y:S05]  /*3440*/  @P2 STG.E desc[UR40][R10.64+0x60], R5 ;  /* 0x000060050a002986 */ /* 0x0005ea000c101928 */
[----:B------:R-:W-:Y:S05]  /*3450*/  @!P3 BRA `(.L_x_57) ;  /* 0x000000000004b947 */ /* 0x000fea0003800000 */
[----:B------:R0:W5:Y:S02]  /*3460*/  LDG.E.LTC128B R74, desc[UR40][R6.64+0x64] ;  /* 0x00006428064a7981 */ /* 0x000164000c1e1920 */
.L_x_57:
[----:B------:R-:W-:Y:S05]  /*3470*/  BSYNC B1 ;  /* 0x0000000000017941 */ /* 0x000fea0003800000 */
.L_x_56:
[----:B-----5:R-:W-:Y:S01]  /*3480*/  FMUL R14, R74, R57 ;  /* 0x000000394a0e7220 */ /* 0x020fe20000400000 */
[----:B------:R-:W-:Y:S01]  /*3490*/  ISETP.GT.AND P2, PT, R3, 0x8, P1 ;  /* 0x000000080300780c */ /* 0x000fe20000f44270 */
[----:B------:R-:W-:Y:S02]  /*34a0*/  BSSY B1, `(.L_x_58) ;  /* 0x0000005000017945 */ /* 0x000fe40003800000 */
[----:B------:R-:W-:-:S05]  /*34b0*/  FFMA R37, R37, R56, R14 ;  /* 0x0000003825257223 */ /* 0x000fca000000000e */
[----:B------:R0:W-:Y:S05]  /*34c0*/  @P3 STG.E desc[UR40][R10.64+0x64], R37 ;  /* 0x000064250a003986 */ /* 0x0001ea000c101928 */
[----:B------:R-:W-:Y:S05]  /*34d0*/  @!P2 BRA `(.L_x_59) ;  /* 0x000000000004a947 */ /* 0x000fea0003800000 */
[----:B------:R0:W5:Y:S02]  /*34e0*/  LDG.E.LTC128B R74, desc[UR40][R8.64+0x60] ;  /* 0x00006028084a7981 */ /* 0x000164000c1e1920 */
.L_x_59:
[----:B------:R-:W-:Y:S05]  /*34f0*/  BSYNC B1 ;  /* 0x0000000000017941 */ /* 0x000fea0003800000 */
.L_x_58:
        /* <DEDUP_REMOVED lines=8> */
.L_x_61:
[----:B------:R-:W-:Y:S05]  /*3580*/  BSYNC B1 ;  /* 0x0000000000017941 */ /* 0x000fea0003800000 */
.L_x_60:
        /* <DEDUP_REMOVED lines=8> */
.L_x_63:
[----:B------:R-:W-:Y:S05]  /*3610*/  BSYNC B1 ;  /* 0x0000000000017941 */ /* 0x000fea0003800000 */
.L_x_62:
[----:B--2--5:R-:W-:Y:S01]  /*3620*/  FMUL R5, R74, R57 ;  /* 0x000000394a057220 */ /* 0x024fe20000400000 */
[----:B------:R-:W-:Y:S01]  /*3630*/  ISETP.GT.AND P3, PT, R3, RZ, P0 ;  /* 0x000000ff0300720c */ /* 0x000fe20000764270 */
[----:B------:R-:W-:Y:S02]  /*3640*/  BSSY B1, `(.L_x_64) ;  /* 0x0000005000017945 */ /* 0x000fe40003800000 */
[----:B------:R-:W-:-:S05]  /*3650*/  FFMA R5, R40, R56, R5 ;  /* 0x0000003828057223 */ /* 0x000fca0000000005 */
[----:B------:R2:W-:Y:S05]  /*3660*/  @P2 STG.E desc[UR40][R10.64+0x80], R5 ;  /* 0x000080050a002986 */ /* 0x0005ea000c101928 */
[----:B------:R-:W-:Y:S05]  /*3670*/  @!P3 BRA `(.L_x_65) ;  /* 0x000000000004b947 */ /* 0x000fea0003800000 */
[----:B------:R0:W5:Y:S02]  /*3680*/  LDG.E.LTC128B R74, desc[UR40][R6.64+0x84] ;  /* 0x00008428064a7981 */ /* 0x000164000c1e1920 */
.L_x_65:
[----:B------:R-:W-:Y:S05]  /*3690*/  BSYNC B1 ;  /* 0x0000000000017941 */ /* 0x000fea0003800000 */
.L_x_64:
[----:B-----5:R-:W-:Y:S01]  /*36a0*/  FMUL R14, R74, R57 ;  /* 0x000000394a0e7220 */ /* 0x020fe20000400000 */
[----:B------:R-:W-:Y:S01]  /*36b0*/  ISETP.GT.AND P2, PT, R3, 0x8, P1 ;  /* 0x000000080300780c */ /* 0x000fe20000f44270 */
[----:B------:R-:W-:Y:S02]  /*36c0*/  BSSY B1, `(.L_x_66) ;  /* 0x0000005000017945 */ /* 0x000fe40003800000 */
[----:B------:R-:W-:-:S05]  /*36d0*/  FFMA R41, R41, R56, R14 ;  /* 0x0000003829297223 */ /* 0x000fca000000000e */
[----:B------:R0:W-:Y:S05]  /*36e0*/  @P3 STG.E desc[UR40][R10.64+0x84], R41 ;  /* 0x000084290a003986 */ /* 0x0001ea000c101928 */
[----:B------:R-:W-:Y:S05]  /*36f0*/  @!P2 BRA `(.L_x_67) ;  /* 0x000000000004a947 */ /* 0x000fea0003800000 */
[----:B------:R0:W5:Y:S02]  /*3700*/  LDG.E.LTC128B R74, desc[UR40][R8.64+0x80] ;  /* 0x00008028084a7981 */ /* 0x000164000c1e1920 */
.L_x_67:
[----:B------:R-:W-:Y:S05]  /*3710*/  BSYNC B1 ;  /* 0x0000000000017941 */ /* 0x000fea0003800000 */
.L_x_66:
        /* <DEDUP_REMOVED lines=8> */
.L_x_69:
[----:B------:R-:W-:Y:S05]  /*37a0*/  BSYNC B1 ;  /* 0x0000000000017941 */ /* 0x000fea0003800000 */
.L_x_68:
        /* <DEDUP_REMOVED lines=8> */
.L_x_71:
[----:B------:R-:W-:Y:S05]  /*3830*/  BSYNC B1 ;  /* 0x0000000000017941 */ /* 0x000fea0003800000 */
.L_x_70:
[----:B--2--5:R-:W-:Y:S01]  /*3840*/  FMUL R5, R74, R57 ;  /* 0x000000394a057220 */ /* 0x024fe20000400000 */
[----:B------:R-:W-:Y:S01]  /*3850*/  ISETP.GT.AND P3, PT, R3, RZ, P0 ;  /* 0x000000ff0300720c */ /* 0x000fe20000764270 */
[----:B------:R-:W-:Y:S02]  /*3860*/  BSSY B1, `(.L_x_72) ;  /* 0x0000005000017945 */ /* 0x000fe40003800000 */
[----:B------:R-:W-:-:S05]  /*3870*/  FFMA R5, R44, R56, R5 ;  /* 0x000000382c057223 */ /* 0x000fca0000000005 */
[----:B------:R2:W-:Y:S05]  /*3880*/  @P2 STG.E desc[UR40][R10.64+0xa0], R5 ;  /* 0x0000a0050a002986 */ /* 0x0005ea000c101928 */
[----:B------:R-:W-:Y:S05]  /*3890*/  @!P3 BRA `(.L_x_73) ;  /* 0x000000000004b947 */ /* 0x000fea0003800000 */
[----:B------:R0:W5:Y:S02]  /*38a0*/  LDG.E.LTC128B R74, desc[UR40][R6.64+0xa4] ;  /* 0x0000a428064a7981 */ /* 0x000164000c1e1920 */
.L_x_73:
[----:B------:R-:W-:Y:S05]  /*38b0*/  BSYNC B1 ;  /* 0x0000000000017941 */ /* 0x000fea0003800000 */
.L_x_72:
[----:B-----5:R-:W-:Y:S01]  /*38c0*/  FMUL R14, R74, R57 ;  /* 0x000000394a0e7220 */ /* 0x020fe20000400000 */
[----:B------:R-:W-:Y:S01]  /*38d0*/  ISETP.GT.AND P2, PT, R3, 0x8, P1 ;  /* 0x000000080300780c */ /* 0x000fe20000f44270 */
[----:B------:R-:W-:Y:S02]  /*38e0*/  BSSY B1, `(.L_x_74) ;  /* 0x0000005000017945 */ /* 0x000fe40003800000 */
[----:B------:R-:W-:-:S05]  /*38f0*/  FFMA R45, R45, R56, R14 ;  /* 0x000000382d2d7223 */ /* 0x000fca000000000e */
[----:B------:R0:W-:Y:S05]  /*3900*/  @P3 STG.E desc[UR40][R10.64+0xa4], R45 ;  /* 0x0000a42d0a003986 */ /* 0x0001ea000c101928 */
[----:B------:R-:W-:Y:S05]  /*3910*/  @!P2 BRA `(.L_x_75) ;  /* 0x000000000004a947 */ /* 0x000fea0003800000 */
[----:B------:R0:W5:Y:S02]  /*3920*/  LDG.E.LTC128B R74, desc[UR40][R8.64+0xa0] ;  /* 0x0000a028084a7981 */ /* 0x000164000c1e1920 */
.L_x_75:
[----:B------:R-:W-:Y:S05]  /*3930*/  BSYNC B1 ;  /* 0x0000000000017941 */ /* 0x000fea0003800000 */
.L_x_74:
        /* <DEDUP_REMOVED lines=8> */
.L_x_77:
[----:B------:R-:W-:Y:S05]  /*39c0*/  BSYNC B1 ;  /* 0x0000000000017941 */ /* 0x000fea0003800000 */
.L_x_76:
        /* <DEDUP_REMOVED lines=8> */
.L_x_79:
[----:B------:R-:W-:Y:S05]  /*3a50*/  BSYNC B1 ;  /* 0x0000000000017941 */ /* 0x000fea0003800000 */
.L_x_78:
[----:B--2--5:R-:W-:Y:S01]  /*3a60*/  FMUL R5, R74, R57 ;  /* 0x000000394a057220 */ /* 0x024fe20000400000 */
[----:B------:R-:W-:Y:S01]  /*3a70*/  ISETP.GT.AND P3, PT, R3, RZ, P0 ;  /* 0x000000ff0300720c */ /* 0x000fe20000764270 */
[----:B------:R-:W-:Y:S02]  /*3a80*/  BSSY B1, `(.L_x_80) ;  /* 0x0000005000017945 */ /* 0x000fe40003800000 */
[----:B------:R-:W-:-:S05]  /*3a90*/  FFMA R5, R48, R56, R5 ;  /* 0x0000003830057223 */ /* 0x000fca0000000005 */
[----:B------:R2:W-:Y:S05]  /*3aa0*/  @P2 STG.E desc[UR40][R10.64+0xc0], R5 ;  /* 0x0000c0050a002986 */ /* 0x0005ea000c101928 */
[----:B------:R-:W-:Y:S05]  /*3ab0*/  @!P3 BRA `(.L_x_81) ;  /* 0x000000000004b947 */ /* 0x000fea0003800000 */
[----:B------:R0:W5:Y:S02]  /*3ac0*/  LDG.E.LTC128B R74, desc[UR40][R6.64+0xc4] ;  /* 0x0000c428064a7981 */ /* 0x000164000c1e1920 */
.L_x_81:
[----:B------:R-:W-:Y:S05]  /*3ad0*/  BSYNC B1 ;  /* 0x0000000000017941 */ /* 0x000fea0003800000 */
.L_x_80:
[----:B-----5:R-:W-:Y:S01]  /*3ae0*/  FMUL R14, R74, R57 ;  /* 0x000000394a0e7220 */ /* 0x020fe20000400000 */
[----:B------:R-:W-:Y:S01]  /*3af0*/  ISETP.GT.AND P2, PT, R3, 0x8, P1 ;  /* 0x000000080300780c */ /* 0x000fe20000f44270 */
[----:B------:R-:W-:Y:S02]  /*3b00*/  BSSY B1, `(.L_x_82) ;  /* 0x0000005000017945 */ /* 0x000fe40003800000 */
[----:B------:R-:W-:-:S05]  /*3b10*/  FFMA R49, R49, R56, R14 ;  /* 0x0000003831317223 */ /* 0x000fca000000000e */
[----:B------:R0:W-:Y:S05]  /*3b20*/  @P3 STG.E desc[UR40][R10.64+0xc4], R49 ;  /* 0x0000c4310a003986 */ /* 0x0001ea000c101928 */
[----:B------:R-:W-:Y:S05]  /*3b30*/  @!P2 BRA `(.L_x_83) ;  /* 0x000000000004a947 */ /* 0x000fea0003800000 */
[----:B------:R0:W5:Y:S02]  /*3b40*/  LDG.E.LTC128B R74, desc[UR40][R8.64+0xc0] ;  /* 0x0000c028084a7981 */ /* 0x000164000c1e1920 */
.L_x_83:
[----:B------:R-:W-:Y:S05]  /*3b50*/  BSYNC B1 ;  /* 0x0000000000017941 */ /* 0x000fea0003800000 */
.L_x_82:
        /* <DEDUP_REMOVED lines=8> */
.L_x_85:
[----:B------:R-:W-:Y:S05]  /*3be0*/  BSYNC B1 ;  /* 0x0000000000017941 */ /* 0x000fea0003800000 */
.L_x_84:
[----:B-----5:R-:W-:Y:S01]  /*3bf0*/  FMUL R14, R74, R57 ;  /* 0x000000394a0e7220 */ /* 0x020fe20000400000 */
[----:B------:R-:W-:Y:S01]  /*3c00*/  ISETP.GT.AND P0, PT, R4, 0x39, PT ;  /* 0x000000390400780c */ /* 0x000fe20003f04270 */
[----:B------:R-:W-:Y:S01]  /*3c10*/  @P3 IMAD.MOV.U32 R4, RZ, RZ, R12 ;  /* 0x000000ffff043224 */ /* 0x000fe200078e000c */
[----:B------:R-:W-:Y:S01]  /*3c20*/  ISETP.GT.AND P2, PT, R3, RZ, P1 ;  /* 0x000000ff0300720c */ /* 0x000fe20000f44270 */
[----:B------:R-:W-:Y:S01]  /*3c30*/  FFMA R51, R51, R56, R14 ;  /* 0x0000003833337223 */ /* 0x000fe2000000000e */
[----:B--2---:R-:W-:Y:S01]  /*3c40*/  @P3 IMAD.MOV.U32 R5, RZ, RZ, R13 ;  /* 0x000000ffff053224 */ /* 0x004fe200078e000d */
[----:B------:R-:W-:Y:S04]  /*3c50*/  BSSY B1, `(.L_x_86) ;  /* 0x0000004000017945 */ /* 0x000fe80003800000 */
[----:B------:R2:W-:Y:S06]  /*3c60*/  @P3 STG.E desc[UR40][R4.64+0xc4], R51 ;  /* 0x0000c43304003986 */ /* 0x0005ec000c101928 */
[----:B------:R-:W-:Y:S05]  /*3c70*/  @!P2 BRA `(.L_x_87) ;  /* 0x000000000004a947 */ /* 0x000fea0003800000 */
[----:B------:R0:W5:Y:S02]  /*3c80*/  LDG.E.LTC128B R74, desc[UR40][R6.64+0xe0] ;  /* 0x0000e028064a7981 */ /* 0x000164000c1e1920 */
.L_x_87:
[----:B------:R-:W-:Y:S05]  /*3c90*/  BSYNC B1 ;  /* 0x0000000000017941 */ /* 0x000fea0003800000 */
.L_x_86:
[----:B--2--5:R-:W-:Y:S01]  /*3ca0*/  FMUL R5, R74, R57 ;  /* 0x000000394a057220 */ /* 0x024fe20000400000 */
[----:B------:R-:W-:Y:S01]  /*3cb0*/  @P2 IMAD.MOV.U32 R4, RZ, RZ, R10 ;  /* 0x000000ffff042224 */ /* 0x000fe200078e000a */
[----:B------:R-:W-:Y:S01]  /*3cc0*/  ISETP.GT.AND P3, PT, R3, RZ, P0 ;  /* 0x000000ff0300720c */ /* 0x000fe20000764270 */
[----:B------:R-:W-:Y:S01]  /*3cd0*/  BSSY B1, `(.L_x_88) ;  /* 0x0000006000017945 */ /* 0x000fe20003800000 */
[----:B------:R-:W-:Y:S01]  /*3ce0*/  FFMA R15, R52, R56, R5 ;  /* 0x00000038340f7223 */ /* 0x000fe20000000005 */
[----:B------:R-:W-:-:S05]  /*3cf0*/  @P2 IMAD.MOV.U32 R5, RZ, RZ, R11 ;  /* 0x000000ffff052224 */ /* 0x000fca00078e000b */
[----:B------:R2:W-:Y:S05]  /*3d00*/  @P2 STG.E desc[UR40][R4.64+0xe0], R15 ;  /* 0x0000e00f04002986 */ /* 0x0005ea000c101928 */
[----:B------:R-:W-:Y:S05]  /*3d10*/  @!P3 BRA `(.L_x_89) ;  /* 0x000000000004b947 */ /* 0x000fea0003800000 */
[----:B------:R0:W5:Y:S02]  /*3d20*/  LDG.E.LTC128B R74, desc[UR40][R6.64+0xe4] ;  /* 0x0000e428064a7981 */ /* 0x000164000c1e1920 */
.L_x_89:
[----:B------:R-:W-:Y:S05]  /*3d30*/  BSYNC B1 ;  /* 0x0000000000017941 */ /* 0x000fea0003800000 */
.L_x_88:
[----:B--2--5:R-:W-:Y:S01]  /*3d40*/  FMUL R4, R74, R57 ;  /* 0x000000394a047220 */ /* 0x024fe20000400000 */
[----:B------:R-:W-:Y:S01]  /*3d50*/  ISETP.GT.AND P1, PT, R3, 0x8, P1 ;  /* 0x000000080300780c */ /* 0x000fe20000f24270 */
[----:B------:R-:W-:Y:S02]  /*3d60*/  BSSY B1, `(.L_x_90) ;  /* 0x0000005000017945 */ /* 0x000fe40003800000 */
[----:B------:R-:W-:-:S05]  /*3d70*/  FFMA R53, R53, R56, R4 ;  /* 0x0000003835357223 */ /* 0x000fca0000000004 */
[----:B------:R2:W-:Y:S05]  /*3d80*/  @P3 STG.E desc[UR40][R10.64+0xe4], R53 ;  /* 0x0000e4350a003986 */ /* 0x0005ea000c101928 */
[----:B------:R-:W-:Y:S05]  /*3d90*/  @!P1 BRA `(.L_x_91) ;  /* 0x0000000000049947 */ /* 0x000fea0003800000 */
[----:B------:R0:W5:Y:S02]  /*3da0*/  LDG.E.LTC128B R74, desc[UR40][R8.64+0xe0] ;  /* 0x0000e028084a7981 */ /* 0x000164000c1e1920 */
.L_x_91:
[----:B------:R-:W-:Y:S05]  /*3db0*/  BSYNC B1 ;  /* 0x0000000000017941 */ /* 0x000fea0003800000 */
.L_x_90:
[----:B-----5:R-:W-:Y:S01]  /*3dc0*/  FMUL R5, R74, R57 ;  /* 0x000000394a057220 */ /* 0x020fe20000400000 */
[----:B------:R-:W-:Y:S01]  /*3dd0*/  @P1 IMAD.MOV.U32 R4, RZ, RZ, R12 ;  /* 0x000000ffff041224 */ /* 0x000fe200078e000c */
[----:B------:R-:W-:Y:S01]  /*3de0*/  ISETP.GT.AND P0, PT, R3, 0x8, P0 ;  /* 0x000000080300780c */ /* 0x000fe20000704270 */
[----:B------:R-:W-:Y:S01]  /*3df0*/  BSSY B1, `(.L_x_92) ;  /* 0x0000006000017945 */ /* 0x000fe20003800000 */
[----:B01--4-:R-:W-:Y:S01]  /*3e00*/  FFMA R7, R54, R56, R5 ;  /* 0x0000003836077223 */ /* 0x013fe20000000005 */
[----:B------:R-:W-:-:S05]  /*3e10*/  @P1 IMAD.MOV.U32 R5, RZ, RZ, R13 ;  /* 0x000000ffff051224 */ /* 0x000fca00078e000d */
[----:B------:R0:W-:Y:S05]  /*3e20*/  @P1 STG.E desc[UR40][R4.64+0xe0], R7 ;  /* 0x0000e00704001986 */ /* 0x0001ea000c101928 */
[----:B------:R-:W-:Y:S05]  /*3e30*/  @!P0 BRA `(.L_x_93) ;  /* 0x0000000000048947 */ /* 0x000fea0003800000 */
[----:B------:R1:W5:Y:S02]  /*3e40*/  LDG.E.LTC128B R74, desc[UR40][R8.64+0xe4] ;  /* 0x0000e428084a7981 */ /* 0x000364000c1e1920 */
.L_x_93:
[----:B------:R-:W-:Y:S05]  /*3e50*/  BSYNC B1 ;  /* 0x0000000000017941 */ /* 0x000fea0003800000 */
.L_x_92:
[----:B-----5:R-:W-:-:S04]  /*3e60*/  FMUL R74, R74, R57 ;  /* 0x000000394a4a7220 */ /* 0x020fc80000400000 */
[----:B------:R-:W-:Y:S01]  /*3e70*/  FFMA R55, R55, R56, R74 ;  /* 0x0000003837377223 */ /* 0x000fe2000000004a */
[----:B------:R-:W-:Y:S06]  /*3e80*/  @!P0 BRA `(.L_x_94) ;  /* 0x0000000800008947 */ /* 0x000fec0003800000 */
[----:B------:R4:W-:Y:S01]  /*3e90*/  STG.E desc[UR40][R12.64+0xe4], R55 ;  /* 0x0000e4370c007986 */ /* 0x0009e2000c101928 */
[----:B------:R-:W-:Y:S05]  /*3ea0*/  BRA `(.L_x_94) ;  /* 0x0000000400f87947 */ /* 0x000fea0003800000 */
.L_x_33:
[----:B------:R-:W-:Y:S01]  /*3eb0*/  ULDC.64 UR4, c[0x0][0x5c0] ;  /* 0x0001700000047ab9 */ /* 0x000fe20000000a00 */
[----:B------:R-:W-:Y:S01]  /*3ec0*/  ISETP.GT.AND P0, PT, R4, 0x1, PT ;  /* 0x000000010400780c */ /* 0x000fe20003f04270 */
[-C--:B------:R-:W-:Y:S01]  /*3ed0*/  FMUL R5, R24, R56.reuse ;  /* 0x0000003818057220 */ /* 0x080fe20000400000 */
[----:B------:R-:W-:Y:S01]  /*3ee0*/  LEA R6, P2, R72, UR4, 0x2 ;  /* 0x0000000448067c11 */ /* 0x000fe2000f8410ff */
[-C--:B------:R-:W-:Y:S01]  /*3ef0*/  FMUL R25, R25, R56.reuse ;  /* 0x0000003819197220 */ /* 0x080fe20000400000 */
[----:B------:R-:W-:Y:S01]  /*3f00*/  ISETP.GT.AND P4, PT, R3, RZ, P0 ;  /* 0x000000ff0300720c */ /* 0x000fe20000784270 */
[-C--:B------:R-:W-:Y:S01]  /*3f10*/  FMUL R11, R26, R56.reuse ;  /* 0x000000381a0b7220 */ /* 0x080fe20000400000 */
[----:B------:R-:W-:Y:S01]  /*3f20*/  LEA.HI.X R7, R72, UR5, R83, 0x2, P2 ;  /* 0x0000000548077c11 */ /* 0x000fe200090f1453 */
[-C--:B------:R-:W-:Y:S01]  /*3f30*/  FMUL R27, R27, R56.reuse ;  /* 0x000000381b1b7220 */ /* 0x080fe20000400000 */
[----:B------:R-:W-:Y:S01]  /*3f40*/  ISETP.GT.AND P2, PT, R3, 0x8, P1 ;  /* 0x000000080300780c */ /* 0x000fe20000f44270 */
[----:B------:R-:W-:Y:S01]  /*3f50*/  FMUL R29, R29, R56 ;  /* 0x000000381d1d7220 */ /* 0x000fe20000400000 */
[C---:B------:R-:W-:Y:S01]  /*3f60*/  SHF.L.U64.HI R9, R58.reuse, 0x2, R59 ;  /* 0x000000023a097819 */ /* 0x040fe2000001023b */
[----:B------:R0:W-:Y:S01]  /*3f70*/  @P3 STG.E desc[UR40][R6.64], R5 ;  /* 0x0000000506003986 */ /* 0x0001e2000c101928 */
[----:B------:R-:W-:Y:S01]  /*3f80*/  LEA R8, P3, R58, R6, 0x2 ;  /* 0x000000063a087211 */ /* 0x000fe200078610ff */
[-C--:B------:R-:W-:Y:S01]  /*3f90*/  FMUL R31, R31, R56.reuse ;  /* 0x000000381f1f7220 */ /* 0x080fe20000400000 */
[C---:B------:R-:W-:Y:S01]  /*3fa0*/  ISETP.GT.AND P1, PT, R4.reuse, 0x8, PT ;  /* 0x000000080400780c */ /* 0x040fe20003f24270 */
[-C--:B------:R-:W-:Y:S01]  /*3fb0*/  FMUL R33, R33, R56.reuse ;  /* 0x0000003821217220 */ /* 0x080fe20000400000 */
[----:B------:R-:W-:Y:S01]  /*3fc0*/  ISETP.GT.AND P0, PT, R3, 0x8, P0 ;  /* 0x000000080300780c */ /* 0x000fe20000704270 */
[----:B------:R-:W-:Y:S01]  /*3fd0*/  IMAD.X R9, R9, 0x1, R7, P3 ;  /* 0x0000000109097824 */ /* 0x000fe200018e0607 */
[----:B------:R-:W-:Y:S01]  /*3fe0*/  ISETP.GT.AND P3, PT, R4, 0x9, PT ;  /* 0x000000090400780c */ /* 0x000fe20003f64270 */
[----:B------:R-:W-:Y:S01]  /*3ff0*/  @P4 STG.E desc[UR40][R6.64+0x4], R25 ;  /* 0x0000041906004986 */ /* 0x000fe2000c101928 */
[----:B------:R-:W-:Y:S01]  /*4000*/  ISETP.GT.AND P4, PT, R3, RZ, P1 ;  /* 0x000000ff0300720c */ /* 0x000fe20000f84270 */
[-C--:B------:R-:W-:Y:S01]  /*4010*/  FMUL R35, R35, R56.reuse ;  /* 0x0000003823237220 */ /* 0x080fe20000400000 */
[C---:B------:R-:W-:Y:S01]  /*4020*/  ISETP.GT.AND P1, PT, R3.reuse, 0x8, P1 ;  /* 0x000000080300780c */ /* 0x040fe20000f24270 */
[----:B------:R1:W-:Y:S01]  /*4030*/  @P2 STG.E desc[UR40][R8.64], R11 ;  /* 0x0000000b08002986 */ /* 0x0003e2000c101928 */
[C---:B------:R-:W-:Y:S01]  /*4040*/  ISETP.GT.AND P2, PT, R3.reuse, RZ, P3 ;  /* 0x000000ff0300720c */ /* 0x040fe20001f44270 */
[-C--:B0-----:R-:W-:Y:S01]  /*4050*/  FMUL R5, R28, R56.reuse ;  /* 0x000000381c057220 */ /* 0x081fe20000400000 */
[----:B------:R-:W-:Y:S01]  /*4060*/  ISETP.GT.AND P3, PT, R3, 0x8, P3 ;  /* 0x000000080300780c */ /* 0x000fe20001f64270 */
[-C--:B------:R-:W-:Y:S01]  /*4070*/  FMUL R37, R37, R56.reuse ;  /* 0x0000003825257220 */ /* 0x080fe20000400000 */
[-C--:B------:R-:W-:Y:S01]  /*4080*/  FMUL R39, R39, R56.reuse ;  /* 0x0000003827277220 */ /* 0x080fe20000400000 */
[----:B------:R-:W-:Y:S01]  /*4090*/  @P0 STG.E desc[UR40][R8.64+0x4], R27 ;  /* 0x0000041b08000986 */ /* 0x000fe2000c101928 */
[----:B------:R-:W-:Y:S01]  /*40a0*/  ISETP.GT.AND P0, PT, R4, 0x10, PT ;  /* 0x000000100400780c */ /* 0x000fe20003f04270 */
[-C--:B------:R-:W-:Y:S01]  /*40b0*/  FMUL R41, R41, R56.reuse ;  /* 0x0000003829297220 */ /* 0x080fe20000400000 */
[-C--:B------:R-:W-:Y:S01]  /*40c0*/  FMUL R43, R43, R56.reuse ;  /* 0x000000382b2b7220 */ /* 0x080fe20000400000 */
[----:B------:R0:W-:Y:S01]  /*40d0*/  @P4 STG.E desc[UR40][R6.64+0x20], R5 ;  /* 0x0000200506004986 */ /* 0x0001e2000c101928 */
[C---:B------:R-:W-:Y:S01]  /*40e0*/  ISETP.GT.AND P4, PT, R3.reuse, RZ, P0 ;  /* 0x000000ff0300720c */ /* 0x040fe20000784270 */
[-C--:B-1----:R-:W-:Y:S01]  /*40f0*/  FMUL R11, R30, R56.reuse ;  /* 0x000000381e0b7220 */ /* 0x082fe20000400000 */
[----:B------:R-:W-:Y:S01]  /*4100*/  ISETP.GT.AND P0, PT, R3, 0x8, P0 ;  /* 0x000000080300780c */ /* 0x000fe20000704270 */
[----:B------:R-:W-:Y:S01]  /*4110*/  @P2 STG.E desc[UR40][R6.64+0x24], R29 ;  /* 0x0000241d06002986 */ /* 0x000fe2000c101928 */
[----:B------:R-:W-:Y:S01]  /*4120*/  ISETP.GT.AND P2, PT, R4, 0x11, PT ;  /* 0x000000110400780c */ /* 0x000fe20003f44270 */
[-C--:B------:R-:W-:Y:S01]  /*4130*/  FMUL R45, R45, R56.reuse ;  /* 0x000000382d2d7220 */ /* 0x080fe20000400000 */
[-C--:B------:R-:W-:Y:S01]  /*4140*/  FMUL R47, R47, R56.reuse ;  /* 0x000000382f2f7220 */ /* 0x080fe20000400000 */
[----:B------:R1:W-:Y:S01]  /*4150*/  @P1 STG.E desc[UR40][R8.64+0x20], R11 ;  /* 0x0000200b08001986 */ /* 0x0003e2000c101928 */
[----:B------:R-:W-:Y:S01]  /*4160*/  ISETP.GT.AND P1, PT, R3, RZ, P2 ;  /* 0x000000ff0300720c */ /* 0x000fe20001724270 */
[-C--:B------:R-:W-:Y:S01]  /*4170*/  FMUL R49, R49, R56.reuse ;  /* 0x0000003831317220 */ /* 0x080fe20000400000 */
[----:B------:R-:W-:Y:S01]  /*4180*/  ISETP.GT.AND P2, PT, R3, 0x8, P2 ;  /* 0x000000080300780c */ /* 0x000fe20001744270 */
[-C--:B0-----:R-:W-:Y:S01]  /*4190*/  FMUL R5, R32, R56.reuse ;  /* 0x0000003820057220 */ /* 0x081fe20000400000 */
[----:B------:R-:W-:Y:S01]  /*41a0*/  @P3 STG.E desc[UR40][R8.64+0x24], R31 ;  /* 0x0000241f08003986 */ /* 0x000fe2000c101928 */
[----:B------:R-:W-:Y:S01]  /*41b0*/  ISETP.GT.AND P3, PT, R4, 0x18, PT ;  /* 0x000000180400780c */ /* 0x000fe20003f64270 */
[-C--:B------:R-:W-:Y:S01]  /*41c0*/  FMUL R51, R51, R56.reuse ;  /* 0x0000003833337220 */ /* 0x080fe20000400000 */
[-C--:B------:R-:W-:Y:S01]  /*41d0*/  FMUL R53, R53, R56.reuse ;  /* 0x0000003835357220 */ /* 0x080fe20000400000 */
[----:B------:R0:W-:Y:S01]  /*41e0*/  @P4 STG.E desc[UR40][R6.64+0x40], R5 ;  /* 0x0000400506004986 */ /* 0x0001e2000c101928 */
[C---:B------:R-:W-:Y:S01]  /*41f0*/  ISETP.GT.AND P4, PT, R3.reuse, RZ, P3 ;  /* 0x000000ff0300720c */ /* 0x040fe20001f84270 */
[-C--:B------:R-:W-:Y:S01]  /*4200*/  FMUL R13, R54, R56.reuse ;  /* 0x00000038360d7220 */ /* 0x080fe20000400000 */
[-C--:B-1----:R-:W-:Y:S01]  /*4210*/  FMUL R11, R34, R56.reuse ;  /* 0x00000038220b7220 */ /* 0x082fe20000400000 */
[----:B------:R-:W-:Y:S01]  /*4220*/  ISETP.GT.AND P3, PT, R3, 0x8, P3 ;  /* 0x000000080300780c */ /* 0x000fe20001f64270 */
[----:B------:R-:W-:Y:S01]  /*4230*/  @P1 STG.E desc[UR40][R6.64+0x44], R33 ;  /* 0x0000442106001986 */ /* 0x000fe2000c101928 */
[----:B------:R-:W-:Y:S01]  /*4240*/  ISETP.GT.AND P1, PT, R4, 0x19, PT ;  /* 0x000000190400780c */ /* 0x000fe20003f24270 */
[----:B------:R-:W-:-:S02]  /*4250*/  FMUL R55, R55, R56 ;  /* 0x0000003837377220 */ /* 0x000fc40000400000 */
[----:B------:R1:W-:Y:S01]  /*4260*/  @P0 STG.E desc[UR40][R8.64+0x40], R11 ;  /* 0x0000400b08000986 */ /* 0x0003e2000c101928 */
[C---:B------:R-:W-:Y:S01]  /*4270*/  ISETP.GT.AND P0, PT, R3.reuse, RZ, P1 ;  /* 0x000000ff0300720c */ /* 0x040fe20000f04270 */
[-C--:B0-----:R-:W-:Y:S02]  /*4280*/  FMUL R5, R36, R56.reuse ;  /* 0x0000003824057220 */ /* 0x081fe40000400000 */
[----:B------:R-:W-:Y:S01]  /*4290*/  @P2 STG.E desc[UR40][R8.64+0x44], R35 ;  /* 0x0000442308002986 */ /* 0x000fe2000c101928 */
[----:B------:R-:W-:Y:S02]  /*42a0*/  ISETP.GT.AND P2, PT, R4, 0x20, PT ;  /* 0x000000200400780c */ /* 0x000fe40003f44270 */
[C---:B------:R-:W-:Y:S01]  /*42b0*/  ISETP.GT.AND P1, PT, R3.reuse, 0x8, P1 ;  /* 0x000000080300780c */ /* 0x040fe20000f24270 */
[----:B------:R0:W-:Y:S01]  /*42c0*/  @P4 STG.E desc[UR40][R6.64+0x60], R5 ;  /* 0x0000600506004986 */ /* 0x0001e2000c101928 */
[C---:B------:R-:W-:Y:S02]  /*42d0*/  ISETP.GT.AND P4, PT, R3.reuse, RZ, P2 ;  /* 0x000000ff0300720c */ /* 0x040fe40001784270 */
[----:B------:R-:W-:Y:S01]  /*42e0*/  ISETP.GT.AND P2, PT, R3, 0x8, P2 ;  /* 0x000000080300780c */ /* 0x000fe20001744270 */
[----:B-1----:R-:W-:-:S02]  /*42f0*/  FMUL R11, R38, R56 ;  /* 0x00000038260b7220 */ /* 0x002fc40000400000 */
[----:B------:R-:W-:Y:S01]  /*4300*/  @P0 STG.E desc[UR40][R6.64+0x64], R37 ;  /* 0x0000642506000986 */ /* 0x000fe2000c101928 */
[----:B------:R-:W-:-:S03]  /*4310*/  ISETP.GT.AND P0, PT, R4, 0x21, PT ;  /* 0x000000210400780c */ /* 0x000fc60003f04270 */
[----:B------:R1:W-:Y:S01]  /*4320*/  @P3 STG.E desc[UR40][R8.64+0x60], R11 ;  /* 0x0000600b08003986 */ /* 0x0003e2000c101928 */
[C---:B------:R-:W-:Y:S01]  /*4330*/  ISETP.GT.AND P3, PT, R3.reuse, RZ, P0 ;  /* 0x000000ff0300720c */ /* 0x040fe20000764270 */
[----:B0-----:R-:W-:Y:S01]  /*4340*/  FMUL R5, R40, R56 ;  /* 0x0000003828057220 */ /* 0x001fe20000400000 */
[----:B------:R-:W-:Y:S01]  /*4350*/  ISETP.GT.AND P0, PT, R3, 0x8, P0 ;  /* 0x000000080300780c */ /* 0x000fe20000704270 */
[----:B------:R-:W-:Y:S01]  /*4360*/  @P1 STG.E desc[UR40][R8.64+0x64], R39 ;  /* 0x0000642708001986 */ /* 0x000fe2000c101928 */
[----:B------:R-:W-:-:S03]  /*4370*/  ISETP.GT.AND P1, PT, R4, 0x28, PT ;  /* 0x000000280400780c */ /* 0x000fc60003f24270 */
[----:B------:R0:W-:Y:S01]  /*4380*/  @P4 STG.E desc[UR40][R6.64+0x80], R5 ;  /* 0x0000800506004986 */ /* 0x0001e2000c101928 */
[C---:B------:R-:W-:Y:S02]  /*4390*/  ISETP.GT.AND P4, PT, R3.reuse, RZ, P1 ;  /* 0x000000ff0300720c */ /* 0x040fe40000f84270 */
[----:B------:R-:W-:Y:S01]  /*43a0*/  ISETP.GT.AND P1, PT, R3, 0x8, P1 ;  /* 0x000000080300780c */ /* 0x000fe20000f24270 */
[----:B-1----:R-:W-:Y:S02]  /*43b0*/  FMUL R11, R42, R56 ;  /* 0x000000382a0b7220 */ /* 0x002fe40000400000 */
        /* <DEDUP_REMOVED lines=21> */
[----:B------:R-:W-:Y:S01]  /*4510*/  ISETP.GT.AND P4, PT, R4, 0x38, PT ;  /* 0x000000380400780c */ /* 0x000fe20003f84270 */
[----:B-1----:R-:W-:-:S04]  /*4520*/  FMUL R11, R50, R56 ;  /* 0x00000038320b7220 */ /* 0x002fc80000400000 */
[----:B------:R-:W-:Y:S02]  /*4530*/  @P1 IMAD.MOV.U32 R4, RZ, RZ, R6 ;  /* 0x000000ffff041224 */ /* 0x000fe400078e0006 */
[----:B0-----:R-:W-:-:S05]  /*4540*/  @P1 IMAD.MOV.U32 R5, RZ, RZ, R7 ;  /* 0x000000ffff051224 */ /* 0x001fca00078e0007 */
[----:B------:R0:W-:Y:S01]  /*4550*/  @P1 STG.E desc[UR40][R4.64+0xc4], R49 ;  /* 0x0000c43104001986 */ /* 0x0001e2000c101928 */
[C---:B------:R-:W-:Y:S02]  /*4560*/  ISETP.GT.AND P1, PT, R3.reuse, RZ, P4 ;  /* 0x000000ff0300720c */ /* 0x040fe40002724270 */
[----:B------:R-:W-:Y:S01]  /*4570*/  ISETP.GT.AND P4, PT, R3, 0x8, P4 ;  /* 0x000000080300780c */ /* 0x000fe20002784270 */
[----:B0-----:R-:W-:Y:S02]  /*4580*/  @P0 IMAD.MOV.U32 R4, RZ, RZ, R8 ;  /* 0x000000ffff040224 */ /* 0x001fe400078e0008 */
[----:B------:R-:W-:-:S05]  /*4590*/  @P0 IMAD.MOV.U32 R5, RZ, RZ, R9 ;  /* 0x000000ffff050224 */ /* 0x000fca00078e0009 */
[----:B------:R0:W-:Y:S01]  /*45a0*/  @P0 STG.E desc[UR40][R4.64+0xc0], R11 ;  /* 0x0000c00b04000986 */ /* 0x0001e2000c101928 */
[C---:B------:R-:W-:Y:S02]  /*45b0*/  ISETP.GT.AND P0, PT, R3.reuse, RZ, P3 ;  /* 0x000000ff0300720c */ /* 0x040fe40001f04270 */
[----:B------:R-:W-:Y:S01]  /*45c0*/  ISETP.GT.AND P3, PT, R3, 0x8, P3 ;  /* 0x000000080300780c */ /* 0x000fe20001f64270 */
[----:B------:R-:W-:Y:S01]  /*45d0*/  FMUL R3, R52, R56 ;  /* 0x0000003834037220 */ /* 0x000fe20000400000 */
[----:B0-----:R-:W-:Y:S02]  /*45e0*/  @P2 IMAD.MOV.U32 R4, RZ, RZ, R8 ;  /* 0x000000ffff042224 */ /* 0x001fe400078e0008 */
[----:B------:R-:W-:-:S05]  /*45f0*/  @P2 IMAD.MOV.U32 R5, RZ, RZ, R9 ;  /* 0x000000ffff052224 */ /* 0x000fca00078e0009 */
[----:B------:R0:W-:Y:S02]  /*4600*/  @P2 STG.E desc[UR40][R4.64+0xc4], R51 ;  /* 0x0000c43304002986 */ /* 0x0001e4000c101928 */
[----:B0-----:R-:W-:Y:S02]  /*4610*/  @P1 IMAD.MOV.U32 R4, RZ, RZ, R6 ;  /* 0x000000ffff041224 */ /* 0x001fe400078e0006 */
[----:B------:R-:W-:-:S05]  /*4620*/  @P1 IMAD.MOV.U32 R5, RZ, RZ, R7 ;  /* 0x000000ffff051224 */ /* 0x000fca00078e0007 */
[----:B------:R0:W-:Y:S04]  /*4630*/  @P1 STG.E desc[UR40][R4.64+0xe0], R3 ;  /* 0x0000e00304001986 */ /* 0x0001e8000c101928 */
[----:B------:R1:W-:Y:S01]  /*4640*/  @P0 STG.E desc[UR40][R6.64+0xe4], R53 ;  /* 0x0000e43506000986 */ /* 0x0003e2000c101928 */
[----:B0-----:R-:W-:Y:S02]  /*4650*/  @P4 IMAD.MOV.U32 R4, RZ, RZ, R8 ;  /* 0x000000ffff044224 */ /* 0x001fe400078e0008 */
[----:B------:R-:W-:-:S05]  /*4660*/  @P4 IMAD.MOV.U32 R5, RZ, RZ, R9 ;  /* 0x000000ffff054224 */ /* 0x000fca00078e0009 */
[----:B------:R1:W-:Y:S04]  /*4670*/  @P4 STG.E desc[UR40][R4.64+0xe0], R13 ;  /* 0x0000e00d04004986 */ /* 0x0003e8000c101928 */
[----:B------:R1:W-:Y:S02]  /*4680*/  @P3 STG.E desc[UR40][R8.64+0xe4], R55 ;  /* 0x0000e43708003986 */ /* 0x0003e4000c101928 */
.L_x_94:
[----:B------:R-:W-:Y:S05]  /*4690*/  BSYNC B0 ;  /* 0x0000000000007941 */ /* 0x000fea0003800000 */
.L_x_32:
[----:B------:R-:W-:Y:S01]  /*46a0*/  IADD3 R16, P0, R16, UR38, RZ ;  /* 0x0000002610107c10 */ /* 0x000fe2000ff1e0ff */
[----:B------:R-:W-:Y:S01]  /*46b0*/  ULDC.64 UR4, c[0x0][0x650] ;  /* 0x0001940000047ab9 */ /* 0x000fe20000000a00 */
[----:B------:R-:W-:Y:S01]  /*46c0*/  PRMT R3, RZ, 0x7610, R3 ;  /* 0x00007610ff037816 */ /* 0x000fe20000000003 */
[----:B------:R-:W-:Y:S01]  /*46d0*/  IMAD.MOV.U32 R70, RZ, RZ, -0x1 ;  /* 0xffffffffff467424 */ /* 0x000fe200078e00ff */
[----:B------:R-:W-:Y:S01]  /*46e0*/  IADD3.X R17, R17, UR37, RZ, P0, !PT ;  /* 0x0000002511117c10 */ /* 0x000fe200087fe4ff */
[----:B------:R-:W-:Y:S01]  /*46f0*/  IMAD.MOV.U32 R67, RZ, RZ, -0x1 ;  /* 0xffffffffff437424 */ /* 0x000fe200078e00ff */
[----:B------:R-:W-:-:S04]  /*4700*/  ISETP.GE.U32.AND P0, PT, R16, UR4, PT ;  /* 0x0000000410007c0c */ /* 0x000fc8000bf06070 */
[----:B------:R-:W-:-:S13]  /*4710*/  ISETP.GE.U32.AND.EX P0, PT, R17, UR5, PT, P0 ;  /* 0x0000000511007c0c */ /* 0x000fda000bf06100 */
[----:B------:R-:W-:Y:S05]  /*4720*/  @P0 BRA `(.L_x_95) ;  /* 0x00000004004c0947 */ /* 0x000fea0003800000 */
[----:B--2---:R-:W2:Y:S01]  /*4730*/  LDC.64 R10, c[0x0][0x628] ;  /* 0x00018a00ff0a7b82 */ /* 0x004ea20000000a00 */
[----:B---34-:R-:W3:Y:S01]  /*4740*/  S2R R12, SR_CTAID.X ;  /* 0x00000000000c7919 */ /* 0x018ee20000002500 */
[----:B-1----:R-:W-:Y:S02]  /*4750*/  IMAD.MOV.U32 R8, RZ, RZ, R16 ;  /* 0x000000ffff087224 */ /* 0x002fe400078e0010 */
[----:B------:R-:W-:Y:S01]  /*4760*/  IMAD.MOV.U32 R9, RZ, RZ, R17 ;  /* 0x000000ffff097224 */ /* 0x000fe200078e0011 */
[----:B------:R-:W1:Y:S03]  /*4770*/  S2R R20, SR_CTAID.Y ;  /* 0x0000000000147919 */ /* 0x000e660000002600 */
[----:B------:R-:W4:Y:S08]  /*4780*/  LDC R0, c[0x0][0x630] ;  /* 0x00018c00ff007b82 */ /* 0x000f300000000800 */
[----:B------:R-:W0:Y:S01]  /*4790*/  LDC.64 R14, c[0x0][0x620] ;  /* 0x00018800ff0e7b82 */ /* 0x000e220000000a00 */
[----:B--2---:R-:W-:-:S04]  /*47a0*/  ISETP.NE.U32.AND P0, PT, R10, RZ, PT ;  /* 0x000000ff0a00720c */ /* 0x004fc80003f05070 */
[----:B------:R-:W-:-:S13]  /*47b0*/  ISETP.NE.AND.EX P0, PT, R11, RZ, PT, P0 ;  /* 0x000000ff0b00720c */ /* 0x000fda0003f05300 */
[----:B01-34-:R-:W-:Y:S05]  /*47c0*/  @!P0 BRA `(.L_x_96) ;  /* 0x0000000000288947 */ /* 0x01bfea0003800000 */
        /* <DEDUP_REMOVED lines=10> */
.L_x_96:
[-CC-:B------:R-:W-:Y:S01]  /*4870*/  SHF.R.U64 R67, R8, R0.reuse, R9.reuse ;  /* 0x0000000008437219 */ /* 0x180fe20000001209 */
[----:B------:R-:W0:Y:S01]  /*4880*/  LDC.64 R26, c[0x0][0x640] ;  /* 0x00019000ff1a7b82 */ /* 0x000e220000000a00 */
[----:B------:R-:W-:Y:S01]  /*4890*/  SHF.R.U32.HI R0, RZ, R0, R9 ;  /* 0x00000000ff007219 */ /* 0x000fe20000011609 */
[----:B------:R-:W-:Y:S01]  /*48a0*/  ULDC UR4, c[0x0][0x150] ;  /* 0x0000540000047ab9 */ /* 0x000fe20000000800 */
[----:B------:R-:W-:Y:S02]  /*48b0*/  IADD3 R3, P0, RZ, -R67, RZ ;  /* 0x80000043ff037210 */ /* 0x000fe40007f1e0ff */
[----:B------:R-:W-:-:S03]  /*48c0*/  I2FP.F32.U32 R7, R12 ;  /* 0x0000000c00077245 */ /* 0x000fc60000201000 */
[----:B------:R-:W1:Y:S01]  /*48d0*/  LDC R6, c[0x0][0x618] ;  /* 0x00018600ff067b82 */ /* 0x000e620000000800 */
[----:B------:R-:W-:Y:S02]  /*48e0*/  IMAD.X R5, RZ, RZ, ~R0, P0 ;  /* 0x000000ffff057224 */ /* 0x000fe400000e0e00 */
[----:B------:R-:W-:Y:S01]  /*48f0*/  FMUL R7, R7, UR4 ;  /* 0x0000000407077c20 */ /* 0x000fe20008400000 */
[----:B------:R-:W-:Y:S01]  /*4900*/  ULDC UR4, c[0x0][0x154] ;  /* 0x0000550000047ab9 */ /* 0x000fe20000000800 */
[-C--:B------:R-:W-:Y:S02]  /*4910*/  IMAD R0, R5, R14.reuse, RZ ;  /* 0x0000000e05007224 */ /* 0x080fe400078e02ff */
[C---:B------:R-:W-:Y:S01]  /*4920*/  IMAD.WIDE.U32 R4, R3.reuse, R14, R16 ;  /* 0x0000000e03047225 */ /* 0x040fe200078e0010 */
[----:B------:R-:W2:Y:S01]  /*4930*/  LDC R11, c[0x0][0x608] ;  /* 0x00018200ff0b7b82 */ /* 0x000ea20000000800 */
[----:B------:R-:W3:Y:S02]  /*4940*/  F2I.U32.TRUNC.NTZ R7, R7 ;  /* 0x0000000700077305 */ /* 0x000ee4000020f000 */
[----:B------:R-:W-:-:S04]  /*4950*/  IMAD R3, R3, R15, R0 ;  /* 0x0000000f03037224 */ /* 0x000fc800078e0200 */
[----:B------:R-:W-:Y:S01]  /*4960*/  IMAD.IADD R3, R5, 0x1, R3 ;  /* 0x0000000105037824 */ /* 0x000fe200078e0203 */
[----:B------:R-:W4:Y:S01]  /*4970*/  LDC R8, c[0x0][0x658] ;  /* 0x00019600ff087b82 */ /* 0x000f220000000800 */
[----:B------:R-:W-:Y:S02]  /*4980*/  I2FP.F32.U32 R5, R20 ;  /* 0x0000001400057245 */ /* 0x000fe40000201000 */
[----:B0-----:R-:W-:-:S04]  /*4990*/  ISETP.NE.U32.AND P0, PT, R26, RZ, PT ;  /* 0x000000ff1a00720c */ /* 0x001fc80003f05070 */
[----:B------:R-:W-:Y:S01]  /*49a0*/  ISETP.NE.AND.EX P0, PT, R27, RZ, PT, P0 ;  /* 0x000000ff1b00720c */ /* 0x000fe20003f05300 */
[----:B------:R-:W0:Y:S01]  /*49b0*/  LDC R9, c[0x0][0x144] ;  /* 0x00005100ff097b82 */ /* 0x000e220000000800 */
[-C--:B-1----:R-:W-:Y:S01]  /*49c0*/  SHF.R.U64 R13, R4, R6.reuse, R3 ;  /* 0x00000006040d7219 */ /* 0x082fe20000001203 */
[----:B---3--:R-:W-:Y:S01]  /*49d0*/  IMAD.MOV R7, RZ, RZ, -R7 ;  /* 0x000000ffff077224 */ /* 0x008fe200078e0a07 */
[----:B------:R-:W-:Y:S01]  /*49e0*/  SHF.R.U32.HI R0, RZ, R6, R3 ;  /* 0x00000006ff007219 */ /* 0x000fe20000011603 */
[----:B------:R-:W-:-:S04]  /*49f0*/  FMUL R6, R5, UR4 ;  /* 0x0000000405067c20 */ /* 0x000fc80008400000 */
[----:B------:R-:W1:Y:S01]  /*4a00*/  LDC R21, c[0x0][0x148] ;  /* 0x00005200ff157b82 */ /* 0x000e620000000800 */
[----:B------:R3:W0:Y:S01]  /*4a10*/  F2I.U32.TRUNC.NTZ R14, R6 ;  /* 0x00000006000e7305 */ /* 0x000622000020f000 */
[-CC-:B--2---:R-:W-:Y:S02]  /*4a20*/  SHF.R.U64 R10, R13, R11.reuse, R0.reuse ;  /* 0x0000000b0d0a7219 */ /* 0x184fe40000001200 */
[----:B------:R-:W-:-:S04]  /*4a30*/  SHF.R.U32.HI R3, RZ, R11, R0 ;  /* 0x0000000bff037219 */ /* 0x000fc80000011600 */
[----:B------:R-:W2:Y:S01]  /*4a40*/  LDC R24, c[0x0][0x648] ;  /* 0x00019200ff187b82 */ /* 0x000ea20000000800 */
[-CC-:B----4-:R-:W-:Y:S02]  /*4a50*/  SHF.R.U64 R15, R10, R8.reuse, R3.reuse ;  /* 0x000000080a0f7219 */ /* 0x190fe40000001203 */
[----:B------:R-:W-:-:S03]  /*4a60*/  SHF.R.U32.HI R5, RZ, R8, R3 ;  /* 0x00000008ff057219 */ /* 0x000fc60000011603 */
[----:B------:R-:W-:Y:S02]  /*4a70*/  IMAD.MOV.U32 R4, RZ, RZ, R15 ;  /* 0x000000ffff047224 */ /* 0x000fe400078e000f */
[----:B------:R-:W4:Y:S01]  /*4a80*/  LDC R28, c[0x0][0x638] ;  /* 0x00018e00ff1c7b82 */ /* 0x000f220000000800 */
[----:B0-----:R-:W-:-:S07]  /*4a90*/  IMAD R25, R9, R7, R12 ;  /* 0x0000000709197224 */ /* 0x001fce00078e020c */
[----:B------:R-:W0:Y:S08]  /*4aa0*/  LDC R29, c[0x0][0x610] ;  /* 0x00018400ff1d7b82 */ /* 0x000e300000000800 */
[----:B------:R-:W0:Y:S01]  /*4ab0*/  LDC R30, c[0x0][0x600] ;  /* 0x00018000ff1e7b82 */ /* 0x000e220000000800 */
[----:B-1-3--:R-:W-:Y:S05]  /*4ac0*/  @!P0 BRA `(.L_x_97) ;  /* 0x0000000000288947 */ /* 0x00afea0003800000 */
[----:B------:R-:W1:Y:S02]  /*4ad0*/  LDC R0, c[0x0][0x64c] ;  /* 0x00019300ff007b82 */ /* 0x000e640000000800 */
[----:B-1----:R-:W-:-:S05]  /*4ae0*/  IADD3 R3, P0, R15, R0, RZ ;  /* 0x000000000f037210 */ /* 0x002fca0007f1e0ff */
        /* <DEDUP_REMOVED lines=8> */
.L_x_97:
[----:B------:R-:W-:Y:S01]  /*4b70*/  ISETP.NE.AND P0, PT, R2, 0x1, PT ;  /* 0x000000010200780c */ /* 0x000fe20003f05270 */
[----:B------:R-:W-:Y:S01]  /*4b80*/  IMAD.MOV R14, RZ, RZ, -R14 ;  /* 0x000000ffff0e7224 */ /* 0x000fe200078e0a0e */
[----:B--2---:R-:W-:Y:S02]  /*4b90*/  SHF.R.U64 R0, R4, R24, R5 ;  /* 0x0000001804007219 */ /* 0x004fe40000001205 */
[----:B------:R-:W-:Y:S02]  /*4ba0*/  LOP3.LUT R3, R10, R65, RZ, 0xc0, !PT ;  /* 0x000000410a037212 */ /* 0x000fe400078ec0ff */
[----:B------:R-:W-:Y:S01]  /*4bb0*/  LOP3.LUT R6, R13, R64, RZ, 0xc0, !PT ;  /* 0x000000400d067212 */ /* 0x000fe200078ec0ff */
[----:B------:R-:W-:Y:S02]  /*4bc0*/  IMAD.MOV R4, RZ, RZ, -R0 ;  /* 0x000000ffff047224 */ /* 0x000fe400078e0a00 */
[----:B------:R-:W-:Y:S02]  /*4bd0*/  IMAD R0, R60, R0, R3 ;  /* 0x000000003c007224 */ /* 0x000fe400078e0203 */
[----:B----4-:R-:W-:-:S02]  /*4be0*/  IMAD R3, R4, R28, R15 ;  /* 0x0000001c04037224 */ /* 0x010fc400078e020f */
[----:B------:R-:W-:Y:S02]  /*4bf0*/  @P0 IMAD R25, R21, R14, R20 ;  /* 0x0000000e15190224 */ /* 0x000fe400078e0214 */
[----:B0-----:R-:W-:Y:S02]  /*4c00*/  IMAD R5, R3, R30, R6 ;  /* 0x0000001e03057224 */ /* 0x001fe400078e0206 */
[----:B------:R-:W-:Y:S02]  /*4c10*/  IMAD R0, R0, R29, R25 ;  /* 0x0000001d00007224 */ /* 0x000fe400078e0219 */
[----:B------:R-:W-:-:S03]  /*4c20*/  IMAD.MOV.U32 R4, RZ, RZ, 0x1 ;  /* 0x00000001ff047424 */ /* 0x000fc600078e00ff */
[----:B------:R-:W-:Y:S02]  /*4c30*/  SEL R70, R5, R0, !P0 ;  /* 0x0000000005467207 */ /* 0x000fe40004000000 */
[----:B------:R-:W-:Y:S02]  /*4c40*/  PRMT R3, R4, 0x7610, R3 ;  /* 0x0000761004037816 */ /* 0x000fe40000000003 */
[----:B------:R-:W-:-:S07]  /*4c50*/  SEL R0, R0, R5, !P0 ;  /* 0x0000000500007207 */ /* 0x000fce0004000000 */
.L_x_95:
[----:B------:R-:W-:Y:S01]  /*4c60*/  UIADD3 UR42, UR43, UR42, URZ ;  /* 0x0000002a2b2a7290 */ /* 0x000fe2000fffe03f */
[----:B------:R-:W-:Y:S01]  /*4c70*/  LOP3.LUT P0, RZ, R3, 0xff, RZ, 0xc0, !PT ;  /* 0x000000ff03ff7812 */ /* 0x000fe2000780c0ff */
[----:B------:R-:W-:Y:S02]  /*4c80*/  IMAD.MOV.U32 R71, RZ, RZ, R0 ;  /* 0x000000ffff477224 */ /* 0x000fe400078e0000 */
[----:B------:R-:W-:Y:S02]  /*4c90*/  USHF.R.U32.HI UR4, URZ, 0x1, UR42 ;  /* 0x000000013f047899 */ /* 0x000fe4000801162a */
[----:B------:R-:W-:Y:S02]  /*4ca0*/  UISETP.GT.U32.AND UP1, UPT, UR42, 0x1, UPT ;  /* 0x000000012a00788c */ /* 0x000fe4000bf24070 */
[----:B------:R-:W-:Y:S02]  /*4cb0*/  ULOP3.LUT UR4, UR4, 0x1, URZ, 0xc0, !UPT ;  /* 0x0000000104047892 */ /* 0x000fe4000f8ec03f */
[----:B------:R-:W-:-:S02]  /*4cc0*/  UISETP.LT.U32.AND UP1, UPT, UR43, 0x2, UP1 ;  /* 0x000000022b00788c */ /* 0x000fc40008f21070 */
[----:B------:R-:W-:Y:S02]  /*4cd0*/  UISETP.NE.U32.AND UP0, UPT, UR4, 0x1, UPT ;  /* 0x000000010400788c */ /* 0x000fe4000bf05070 */
[----:B------:R-:W-:Y:S02]  /*4ce0*/  USEL UR5, URZ, 0x1, !UP1 ;  /* 0x000000013f057887 */ /* 0x000fe4000c800000 */
[----:B------:R-:W-:Y:S02]  /*4cf0*/  UISETP.GT.U32.AND UP0, UPT, UR43, 0x1, !UP0 ;  /* 0x000000012b00788c */ /* 0x000fe4000c704070 */
[----:B------:R-:W-:Y:S02]  /*4d00*/  ULOP3.LUT UR42, UR42, 0x1, URZ, 0xc0, !UPT ;  /* 0x000000012a2a7892 */ /* 0x000fe4000f8ec03f */
[----:B------:R-:W-:-:S04]  /*4d10*/  USEL UR4, URZ, 0x1, !UP0 ;  /* 0x000000013f047887 */ /* 0x000fc8000c000000 */
[----:B------:R-:W-:Y:S01]  /*4d20*/  ULOP3.LUT UR36, UR4, UR36, UR5, 0x96, !UPT ;  /* 0x0000002404247292 */ /* 0x000fe2000f8e9605 */
[----:B------:R-:W-:Y:S11]  /*4d30*/  @P0 BRA `(.L_x_98) ;  /* 0xffffffc400a40947 */ /* 0x000ff6000383ffff */
[----:B------:R-:W-:Y:S05]  /*4d40*/  EXIT ;  /* 0x000000000000794d */ /* 0x000fea0003800000 */
.L_x_7:
        /* <DEDUP_REMOVED lines=26> */
.L_x_100:
[----:B------:R-:W0:Y:S01]  /*4ef0*/  LDC.64 R28, c[0x0][0x640] ;  /* 0x00019000ff1c7b82 */ /* 0x000e220000000a00 */
[-CC-:B------:R-:W-:Y:S01]  /*4f00*/  SHF.R.U64 R21, R14, R6.reuse, R15.reuse ;  /* 0x000000060e157219 */ /* 0x180fe2000000120f */
[----:B------:R-:W-:Y:S01]  /*4f10*/  IMAD.MOV.U32 R30, RZ, RZ, 0x1 ;  /* 0x00000001ff1e7424 */ /* 0x000fe200078e00ff */
[----:B------:R-:W-:Y:S02]  /*4f20*/  SHF.R.U32.HI R6, RZ, R6, R15 ;  /* 0x00000006ff067219 */ /* 0x000fe4000001160f */
[----:B------:R-:W-:-:S03]  /*4f30*/  IADD3 R13, P0, RZ, -R21, RZ ;  /* 0x80000015ff0d7210 */ /* 0x000fc60007f1e0ff */
[----:B------:R-:W1:Y:S02]  /*4f40*/  LDC R12, c[0x0][0x618] ;  /* 0x00018600ff0c7b82 */ /* 0x000e640000000800 */
[----:B------:R-:W-:-:S04]  /*4f50*/  IMAD.X R11, RZ, RZ, ~R6, P0 ;  /* 0x000000ffff0b7224 */ /* 0x000fc800000e0e06 */
[-C--:B------:R-:W-:Y:S02]  /*4f60*/  IMAD R6, R11, R24.reuse, RZ ;  /* 0x000000180b067224 */ /* 0x080fe400078e02ff */
[----:B------:R-:W2:Y:S01]  /*4f70*/  LDC R14, c[0x0][0x608] ;  /* 0x00018200ff0e7b82 */ /* 0x000ea20000000800 */
[----:B------:R-:W-:-:S04]  /*4f80*/  IMAD.WIDE.U32 R10, R13, R24, R16 ;  /* 0x000000180d0a7225 */ /* 0x000fc800078e0010 */
[----:B------:R-:W-:-:S03]  /*4f90*/  IMAD R13, R13, R25, R6 ;  /* 0x000000190d0d7224 */ /* 0x000fc600078e0206 */
[----:B------:R-:W3:Y:S01]  /*4fa0*/  LDC R27, c[0x0][0x658] ;  /* 0x00019600ff1b7b82 */ /* 0x000ee20000000800 */
[----:B------:R-:W-:Y:S01]  /*4fb0*/  IMAD.IADD R11, R11, 0x1, R13 ;  /* 0x000000010b0b7824 */ /* 0x000fe200078e020d */
[----:B0-----:R-:W-:-:S04]  /*4fc0*/  ISETP.NE.U32.AND P0, PT, R28, RZ, PT ;  /* 0x000000ff1c00720c */ /* 0x001fc80003f05070 */
[----:B------:R-:W-:Y:S02]  /*4fd0*/  ISETP.NE.AND.EX P0, PT, R29, RZ, PT, P0 ;  /* 0x000000ff1d00720c */ /* 0x000fe40003f05300 */
[----:B------:R-:W0:Y:S01]  /*4fe0*/  LDC R20, c[0x0][0x600] ;  /* 0x00018000ff147b82 */ /* 0x000e220000000800 */
[-CC-:B-1----:R-:W-:Y:S01]  /*4ff0*/  SHF.R.U64 R8, R10, R12.reuse, R11.reuse ;  /* 0x0000000c0a087219 */ /* 0x182fe2000000120b */
[----:B------:R-:W-:Y:S01]  /*5000*/  IMAD.MOV.U32 R10, RZ, RZ, -0x1 ;  /* 0xffffffffff0a7424 */ /* 0x000fe200078e00ff */
[----:B------:R-:W-:-:S05]  /*5010*/  SHF.R.U32.HI R11, RZ, R12, R11 ;  /* 0x0000000cff0b7219 */ /* 0x000fca000001160b */
[----:B------:R-:W1:Y:S01]  /*5020*/  LDC R24, c[0x0][0x648] ;  /* 0x00019200ff187b82 */ /* 0x000e620000000800 */
[-CC-:B--2---:R-:W-:Y:S02]  /*5030*/  SHF.R.U64 R23, R8, R14.reuse, R11.reuse ;  /* 0x0000000e08177219 */ /* 0x184fe4000000120b */
[----:B------:R-:W-:-:S05]  /*5040*/  SHF.R.U32.HI R6, RZ, R14, R11 ;  /* 0x0000000eff067219 */ /* 0x000fca000001160b */
[----:B------:R-:W2:Y:S01]  /*5050*/  LDC R26, c[0x0][0x638] ;  /* 0x00018e00ff1a7b82 */ /* 0x000ea20000000800 */
[-C--:B---3--:R-:W-:Y:S02]  /*5060*/  SHF.L.U32 R10, R10, R27.reuse, RZ ;  /* 0x0000001b0a0a7219 */ /* 0x088fe400000006ff */
[-CC-:B------:R-:W-:Y:S02]  /*5070*/  SHF.R.U64 R25, R23, R27.reuse, R6.reuse ;  /* 0x0000001b17197219 */ /* 0x180fe40000001206 */
[----:B------:R-:W-:Y:S02]  /*5080*/  LOP3.LUT R32, RZ, R10, RZ, 0x33, !PT ;  /* 0x0000000aff207212 */ /* 0x000fe400078e33ff */
[----:B------:R-:W-:Y:S01]  /*5090*/  SHF.R.U32.HI R11, RZ, R27, R6 ;  /* 0x0000001bff0b7219 */ /* 0x000fe20000011606 */
[----:B------:R-:W3:Y:S01]  /*50a0*/  LDC R31, c[0x0][0x610] ;  /* 0x00018400ff1f7b82 */ /* 0x000ee20000000800 */
[----:B------:R-:W-:Y:S01]  /*50b0*/  IMAD.MOV.U32 R10, RZ, RZ, R25 ;  /* 0x000000ffff0a7224 */ /* 0x000fe200078e0019 */
[----:B------:R-:W-:Y:S06]  /*50c0*/  @!P0 BRA `(.L_x_101) ;  /* 0x0000000000288947 */ /* 0x000fec0003800000 */
        /* <DEDUP_REMOVED lines=10> */
.L_x_101:
[----:B------:R-:W-:Y:S02]  /*5170*/  ISETP.NE.AND P0, PT, R2, 0x1, PT ;  /* 0x000000010200780c */ /* 0x000fe40003f05270 */
[----:B-1----:R-:W-:Y:S01]  /*5180*/  SHF.R.U64 R6, R10, R24, R11 ;  /* 0x000000180a067219 */ /* 0x002fe2000000120b */
[----:B0-----:R-:W-:Y:S01]  /*5190*/  VIADD R11, R20, 0xffffffff ;  /* 0xffffffff140b7836 */ /* 0x001fe20000000000 */
[----:B------:R-:W-:Y:S02]  /*51a0*/  SHF.L.U32 R30, R30, R27, RZ ;  /* 0x0000001b1e1e7219 */ /* 0x000fe400000006ff */
[----:B------:R-:W-:Y:S01]  /*51b0*/  LOP3.LUT R5, R23, R32, RZ, 0xc0, !PT ;  /* 0x0000002017057212 */ /* 0x000fe200078ec0ff */
[----:B------:R-:W-:-:S04]  /*51c0*/  IMAD.MOV R10, RZ, RZ, -R6 ;  /* 0x000000ffff0a7224 */ /* 0x000fc800078e0a06 */
[----:B------:R-:W-:Y:S01]  /*51d0*/  IMAD R6, R30, R6, R5 ;  /* 0x000000061e067224 */ /* 0x000fe200078e0205 */
[----:B------:R-:W-:Y:S01]  /*51e0*/  LOP3.LUT R5, R8, R11, RZ, 0xc0, !PT ;  /* 0x0000000b08057212 */ /* 0x000fe200078ec0ff */
[----:B------:R-:W-:Y:S02]  /*51f0*/  @P0 IMAD R7, R9, R22, R4 ;  /* 0x0000001609070224 */ /* 0x000fe400078e0204 */
[----:B--2---:R-:W-:Y:S02]  /*5200*/  IMAD R4, R10, R26, R25 ;  /* 0x0000001a0a047224 */ /* 0x004fe400078e0219 */
[----:B---3--:R-:W-:Y:S02]  /*5210*/  IMAD R7, R6, R31, R7 ;  /* 0x0000001f06077224 */ /* 0x008fe400078e0207 */
[----:B------:R-:W-:Y:S02]  /*5220*/  IMAD R4, R4, R20, R5 ;  /* 0x0000001404047224 */ /* 0x000fe400078e0205 */
[----:B------:R-:W-:-:S02]  /*5230*/  IMAD.MOV.U32 R8, RZ, RZ, 0x1 ;  /* 0x00000001ff087424 */ /* 0x000fc400078e00ff */
[----:B------:R-:W-:Y:S01]  /*5240*/  IMAD.MOV.U32 R6, RZ, RZ, R21 ;  /* 0x000000ffff067224 */ /* 0x000fe200078e0015 */
[----:B------:R-:W-:Y:S02]  /*5250*/  SEL R19, R4, R7, !P0 ;  /* 0x0000000704137207 */ /* 0x000fe40004000000 */
[----:B------:R-:W-:-:S07]  /*5260*/  SEL R20, R7, R4, !P0 ;  /* 0x0000000407147207 */ /* 0x000fce0004000000 */
.L_x_99:
[----:B------:R-:W-:-:S08]  /*5270*/  NOP ;  /* 0x0000000000007918 */ /* 0x000fd00000000000 */
[----:B------:R-:W0:-:S00]  /*5280*/  USETMAXREG.DEALLOC.CTAPOOL 0x28 ;  /* 0x00000028000079c8 */ /* 0x000e0000080e0500 */
[----:B0-----:R-:W-:-:S13]  /*5290*/  ISETP.NE.AND P0, PT, R3, RZ, PT ;  /* 0x000000ff0300720c */ /* 0x001fda0003f05270 */
[----:B------:R-:W-:Y:S05]  /*52a0*/  @P0 EXIT ;  /* 0x000000000000094d */ /* 0x000fea0003800000 */
[----:B------:R-:W-:Y:S01]  /*52b0*/  LOP3.LUT P0, RZ, R8, 0xff, RZ, 0xc0, !PT ;  /* 0x000000ff08ff7812 */ /* 0x000fe2000780c0ff */
[----:B------:R-:W-:Y:S02]  /*52c0*/  IMAD.MOV.U32 R3, RZ, RZ, 0x1 ;  /* 0x00000001ff037424 */ /* 0x000fe400078e00ff */
[----:B------:R-:W-:-:S10]  /*52d0*/  IMAD.MOV.U32 R8, RZ, RZ, RZ ;  /* 0x000000ffff087224 */ /* 0x000fd400078e00ff */
[----:B------:R-:W-:Y:S05]  /*52e0*/  @!P0 BRA `(.L_x_102) ;  /* 0x0000000c00b08947 */ /* 0x000fea0003800000 */
[----:B------:R-:W0:Y:S01]  /*52f0*/  LDC R3, c[0x0][0x28c] ;  /* 0x0000a300ff037b82 */ /* 0x000e220000000800 */
[----:B------:R-:W-:Y:S01]  /*5300*/  ULDC UR21, c[0x0][0x658] ;  /* 0x0001960000157ab9 */ /* 0x000fe20000000800 */
[----:B------:R-:W-:Y:S01]  /*5310*/  UMOV UR4, 0xffffffff ;  /* 0xffffffff00047882 */ /* 0x000fe20000000000 */
[----:B------:R-:W-:Y:S01]  /*5320*/  BSSY B0, `(.L_x_102) ;  /* 0x00000e8000007945 */ /* 0x000fe20003800000 */
[----:B------:R-:W-:Y:S01]  /*5330*/  USHF.L.U32 UR4, UR4, UR21, URZ ;  /* 0x0000001504047299 */ /* 0x000fe2000800063f */
[----:B------:R-:W-:Y:S01]  /*5340*/  IMAD.MOV.U32 R10, RZ, RZ, 0x1 ;  /* 0x00000001ff0a7424 */ /* 0x000fe200078e00ff */
[----:B------:R-:W-:Y:S01]  /*5350*/  LOP3.LUT R13, R18, 0x2, RZ, 0xfc, !PT ;  /* 0x00000002120d7812 */ /* 0x000fe200078efcff */
[----:B------:R-:W-:Y:S01]  /*5360*/  IMAD.MOV.U32 R8, RZ, RZ, RZ ;  /* 0x000000ffff087224 */ /* 0x000fe200078e00ff */
[----:B------:R-:W1:Y:S01]  /*5370*/  S2UR UR6, SR_CgaCtaId ;  /* 0x00000000000679c3 */ /* 0x000e620000008800 */
[----:B------:R-:W-:Y:S01]  /*5380*/  ULDC UR13, c[0x0][0x600] ;  /* 0x00018000000d7ab9 */ /* 0x000fe20000000800 */
[----:B------:R-:W-:Y:S01]  /*5390*/  UMOV UR5, 0x1 ;  /* 0x0000000100057882 */ /* 0x000fe20000000000 */
[----:B------:R-:W-:-:S02]  /*53a0*/  UIADD3 UR13, UR13, -0x1, URZ ;  /* 0xffffffff0d0d7890 */ /* 0x000fc4000fffe03f */
[----:B------:R-:W-:Y:S02]  /*53b0*/  USHF.L.U32 UR21, UR5, UR21, URZ ;  /* 0x0000001505157299 */ /* 0x000fe4000800063f */
[----:B------:R-:W-:Y:S01]  /*53c0*/  ULOP3.LUT UR29, URZ, UR4, URZ, 0x33, !UPT ;  /* 0x000000043f1d7292 */ /* 0x000fe2000f8e333f */
[----:B------:R-:W-:Y:S01]  /*53d0*/  ULDC.64 UR14, c[0x0][0x198] ;  /* 0x00006600000e7ab9 */ /* 0x000fe20000000a00 */
[----:B0-----:R-:W-:-:S05]  /*53e0*/  VIADD R3, R3, 0x7f ;  /* 0x0000007f03037836 */ /* 0x001fca0000000000 */
[----:B------:R-:W-:Y:S01]  /*53f0*/  SHF.R.S32.HI R4, RZ, 0x1f, R3 ;  /* 0x0000001fff047819 */ /* 0x000fe20000011403 */
[----:B-1----:R-:W-:-:S03]  /*5400*/  IMAD.U32 R11, RZ, RZ, UR6 ;  /* 0x00000006ff0b7e24 */ /* 0x002fc6000f8e00ff */
[----:B------:R-:W-:Y:S01]  /*5410*/  LEA.HI R4, R4, R3, RZ, 0x7 ;  /* 0x0000000304047211 */ /* 0x000fe200078f38ff */
[----:B------:R-:W-:-:S03]  /*5420*/  IMAD.MOV.U32 R3, RZ, RZ, 0x1 ;  /* 0x00000001ff037424 */ /* 0x000fc600078e00ff */
[----:B------:R-:W-:-:S05]  /*5430*/  SHF.R.S32.HI R9, RZ, 0x7, R4 ;  /* 0x00000007ff097819 */ /* 0x000fca0000011404 */
[----:B------:R-:W-:-:S07]  /*5440*/  VIADD R12, R9, 0x1 ;  /* 0x00000001090c7836 */ /* 0x000fce0000000000 */
.L_x_113:
[----:B------:R-:W-:-:S03]  /*5450*/  UMOV UR4, 0xffffffff ;  /* 0xffffffff00047882 */ /* 0x000fc60000000000 */
[----:B------:R-:W-:Y:S05]  /*5460*/  BRA.DIV UR4, `(.L_x_103) ;  /* 0x0000000e04f07947 */ /* 0x000fea000b800000 */
[----:B------:R-:W-:-:S13]  /*5470*/  ELECT P6, URZ, PT ;  /* 0x00000000003f782f */ /* 0x000fda00038c0000 */
.L_x_122:
[----:B------:R-:W0:Y:S01]  /*5480*/  LDC R4, c[0x0][0x28c] ;  /* 0x0000a300ff047b82 */ /* 0x000e220000000800 */
[----:B------:R-:W-:Y:S01]  /*5490*/  BSSY B1, `(.L_x_104) ;  /* 0x000005d000017945 */ /* 0x000fe20003800000 */
[----:B0-----:R-:W-:-:S13]  /*54a0*/  ISETP.LT.OR P6, PT, R4, 0x1, !P6 ;  /* 0x000000010400780c */ /* 0x001fda00077c1670 */
[----:B------:R-:W-:Y:S05]  /*54b0*/  @P6 BRA `(.L_x_105) ;  /* 0x0000000400686947 */ /* 0x000fea0003800000 */
[----:B------:R-:W-:Y:S02]  /*54c0*/  IMAD R20, R20, 0x8, R11 ;  /* 0x0000000814147824 */ /* 0x000fe400078e020b */
[----:B------:R-:W-:Y:S02]  /*54d0*/  IMAD.SHL.U32 R21, R19, 0x40, RZ ;  /* 0x0000004013157824 */ /* 0x000fe400078e00ff */
[----:B------:R-:W-:Y:S02]  /*54e0*/  IMAD.MOV.U32 R22, RZ, RZ, RZ ;  /* 0x000000ffff167224 */ /* 0x000fe400078e00ff */
[----:B------:R-:W-:Y:S02]  /*54f0*/  IMAD.MOV.U32 R4, RZ, RZ, R12 ;  /* 0x000000ffff047224 */ /* 0x000fe400078e000c */
[----:B------:R-:W-:Y:S02]  /*5500*/  IMAD.MOV.U32 R5, RZ, RZ, R3 ;  /* 0x000000ffff057224 */ /* 0x000fe400078e0003 */
[----:B------:R-:W-:-:S02]  /*5510*/  IMAD.MOV.U32 R14, RZ, RZ, R8 ;  /* 0x000000ffff0e7224 */ /* 0x000fc400078e0008 */
[----:B------:R-:W-:-:S07]  /*5520*/  IMAD.SHL.U32 R19, R20, 0x10, RZ ;  /* 0x0000001014137824 */ /* 0x000fce00078e00ff */
.L_x_108:
[----:B------:R-:W0:Y:S01]  /*5530*/  S2UR UR4, SR_CgaCtaId ;  /* 0x00000000000479c3 */ /* 0x000e220000008800 */
[----:B------:R-:W-:Y:S02]  /*5540*/  MOV R20, 0x400 ;  /* 0x0000040000147802 */ /* 0x000fe40000000f00 */
[----:B------:R-:W-:Y:S02]  /*5550*/  SHF.L.U32 R7, R5, 0x1f, RZ ;  /* 0x0000001f05077819 */ /* 0x000fe400000006ff */
[----:B------:R-:W-:-:S13]  /*5560*/  ISETP.NE.AND P1, PT, R0, RZ, PT ;  /* 0x000000ff0000720c */ /* 0x000fda0003f25270 */
[----:B------:R-:W1:Y:S01]  /*5570*/  @!P1 LDC R15, c[0x0][0x500] ;  /* 0x00014000ff0f9b82 */ /* 0x000e620000000800 */
[----:B0-----:R-:W-:-:S05]  /*5580*/  IMAD.U32 R11, RZ, RZ, UR4 ;  /* 0x00000004ff0b7e24 */ /* 0x001fca000f8e00ff */
[----:B------:R-:W-:-:S05]  /*5590*/  LEA R23, R11, R20, 0x18 ;  /* 0x000000140b177211 */ /* 0x000fca00078ec0ff */
[----:B------:R-:W-:-:S04]  /*55a0*/  IMAD R20, R14, 0x8, R23 ;  /* 0x000000080e147824 */ /* 0x000fc800078e0217 */
[----:B------:R-:W0:Y:S02]  /*55b0*/  SYNCS.PHASECHK.TRANS64.TRYWAIT P0, [R20+URZ+0x10], R7 ;  /* 0x00001007140075a7 */ /* 0x000e24000800017f */
[----:B01----:R-:W-:Y:S05]  /*55c0*/  @!P0 BRA `(.L_x_106) ;  /* 0x0000000c00b88947 */ /* 0x003fea0003800000 */
.L_x_123:
[----:B0-----:R-:W-:Y:S01]  /*55d0*/  PRMT R7, R13, 0x9910, RZ ;  /* 0x000099100d077816 */ /* 0x001fe200000000ff */
[----:B------:R0:W-:Y:S03]  /*55e0*/  @!P1 SYNCS.ARRIVE.TRANS64 RZ, [R20+URZ], R15 ;  /* 0x0000000f14ff99a7 */ /* 0x0001e6000800003f */
[----:B------:R-:W-:-:S13]  /*55f0*/  ISETP.NE.AND P0, PT, R7, 0x2, PT ;  /* 0x000000020700780c */ /* 0x000fda0003f05270 */
[----:B0-----:R-:W-:Y:S05]  /*5600*/  @P0 BRA `(.L_x_107) ;  /* 0x0000000000040947 */ /* 0x001fea0003800000 */
[----:B------:R-:W-:Y:S01]  /*5610*/  BPT.TRAP 0x1 ;  /* 0x000000040000795c */ /* 0x000fe20000300000 */
.L_x_107:
[----:B------:R-:W-:Y:S01]  /*5620*/  IMAD R7, R14, 0x20, R11 ;  /* 0x000000200e077824 */ /* 0x000fe200078e020b */
[----:B------:R-:W-:Y:S01]  /*5630*/  R2UR UR10, R22 ;  /* 0x00000000160a72ca */ /* 0x000fe200000e0000 */
[----:B------:R-:W-:Y:S01]  /*5640*/  UIADD3 UR22, UP0, UR14, 0xf0, URZ ;  /* 0x000000f00e167890 */ /* 0x000fe2000ff1e03f */
[----:B------:R-:W-:Y:S01]  /*5650*/  R2UR UR9, R20 ;  /* 0x00000000140972ca */ /* 0x000fe200000e0000 */
[----:B------:R-:W-:Y:S01]  /*5660*/  IMAD.SHL.U32 R7, R7, 0x200, RZ ;  /* 0x0000020007077824 */ /* 0x000fe200078e00ff */
[----:B------:R-:W-:Y:S01]  /*5670*/  R2UR UR11, R19 ;  /* 0x00000000130b72ca */ /* 0x000fe200000e0000 */
[----:B------:R-:W-:Y:S01]  /*5680*/  UIADD3.X UR23, URZ, UR15, URZ, UP0, !UPT ;  /* 0x0000000f3f177290 */ /* 0x000fe200087fe43f */
[----:B------:R-:W-:Y:S01]  /*5690*/  R2UR UR12, R6 ;  /* 0x00000000060c72ca */ /* 0x000fe200000e0000 */
[--C-:B------:R-:W-:Y:S01]  /*56a0*/  IMAD R7, R7, 0x4, R23.reuse ;  /* 0x0000000407077824 */ /* 0x100fe200078e0217 */
[----:B------:R-:W-:Y:S01]  /*56b0*/  R2UR UR35, R21 ;  /* 0x00000000152372ca */ /* 0x000fe200000e0000 */
[----:B------:R-:W-:Y:S01]  /*56c0*/  IMAD R23, R14, 0x8000, R23 ;  /* 0x000080000e177824 */ /* 0x000fe200078e0217 */
[----:B------:R-:W-:Y:S01]  /*56d0*/  UIADD3 UR4, UP1, UR14, 0x1f0, URZ ;  /* 0x000001f00e047890 */ /* 0x000fe2000ff3e03f */
[----:B------:R-:W-:Y:S01]  /*56e0*/  VIADD R4, R4, 0xffffffff ;  /* 0xffffffff04047836 */ /* 0x000fe20000000000 */
[----:B------:R-:W-:Y:S01]  /*56f0*/  R2UR UR40, R7 ;  /* 0x00000000072872ca */ /* 0x000fe200000e0000 */
[----:B------:R-:W-:Y:S01]  /*5700*/  UIADD3 UR58, UR10, 0x20, URZ ;  /* 0x000000200a3a7890 */ /* 0x000fe2000fffe03f */
[----:B------:R-:W-:Y:S01]  /*5710*/  R2UR UR18, R23 ;  /* 0x00000000171272ca */ /* 0x000fe200000e0000 */
[----:B------:R-:W-:Y:S01]  /*5720*/  UIADD3 UR50, UR10, 0x40, URZ ;  /* 0x000000400a327890 */ /* 0x000fe2000fffe03f */
[----:B------:R-:W-:Y:S01]  /*5730*/  ISETP.GT.AND P1, PT, R4, 0x1, PT ;  /* 0x000000010400780c */ /* 0x000fe20003f24270 */
[----:B------:R-:W-:Y:S01]  /*5740*/  UIADD3 UR42, UR10, 0x60, URZ ;  /* 0x000000600a2a7890 */ /* 0x000fe2000fffe03f */
[----:B------:R-:W-:Y:S01]  /*5750*/  VIADD R14, R14, 0x1 ;  /* 0x000000010e0e7836 */ /* 0x000fe20000000000 */
[----:B------:R-:W-:Y:S01]  /*5760*/  UMOV UR30, 0xff0000 ;  /* 0x00ff0000001e7882 */ /* 0x000fe20000000000 */
[----:B------:R-:W-:Y:S01]  /*5770*/  UMOV UR6, 0x0 ;  /* 0x0000000000067882 */ /* 0x000fe20000000000 */
[----:B------:R-:W-:Y:S01]  /*5780*/  UMOV UR7, 0x10000000 ;  /* 0x1000000000077882 */ /* 0x000fe20000000000 */
[----:B------:R-:W-:Y:S01]  /*5790*/  UIADD3.X UR5, URZ, UR15, URZ, UP1, !UPT ;  /* 0x0000000f3f057290 */ /* 0x000fe20008ffe43f */
[----:B------:R-:W-:Y:S01]  /*57a0*/  ISETP.NE.AND P0, PT, R14, 0x2, PT ;  /* 0x000000020e00780c */ /* 0x000fe20003f05270 */
[----:B------:R-:W-:Y:S01]  /*57b0*/  UMOV UR57, UR9 ;  /* 0x0000000900397c82 */ /* 0x000fe20008000000 */
[----:B------:R-:W-:Y:S01]  /*57c0*/  UIADD3 UR8, UR40, 0x100, URZ ;  /* 0x0000010028087890 */ /* 0x000fe2000fffe03f */
[----:B------:R-:W-:Y:S01]  /*57d0*/  VIADD R22, R22, 0x80 ;  /* 0x0000008016167836 */ /* 0x000fe20000000000 */
[----:B------:R-:W-:Y:S01]  /*57e0*/  UIADD3 UR56, UR40, 0x4100, URZ ;  /* 0x0000410028387890 */ /* 0x000fe2000fffe03f */
[----:B------:R-:W-:Y:S01]  /*57f0*/  SEL R20, RZ, 0x1, P0 ;  /* 0x00000001ff147807 */ /* 0x000fe20000000000 */
[----:B------:R-:W-:Y:S01]  /*5800*/  UIADD3 UR48, UR40, 0x8100, URZ ;  /* 0x0000810028307890 */ /* 0x000fe2000fffe03f */
[----:B------:R-:W-:Y:S01]  /*5810*/  SEL R14, R14, RZ, P0 ;  /* 0x000000ff0e0e7207 */ /* 0x000fe20000000000 */
[----:B------:R-:W-:Y:S01]  /*5820*/  UIADD3 UR40, UR40, 0xc100, URZ ;  /* 0x0000c10028287890 */ /* 0x000fe2000fffe03f */
[----:B------:R-:W-:Y:S01]  /*5830*/  LOP3.LUT R5, R5, R20, RZ, 0x3c, !PT ;  /* 0x0000001405057212 */ /* 0x000fe200078e3cff */
[----:B------:R-:W-:Y:S01]  /*5840*/  UIADD3 UR32, UR18, 0x20100, URZ ;  /* 0x0002010012207890 */ /* 0x000fe2000fffe03f */
[----:B------:R0:W-:Y:S01]  /*5850*/  UTMALDG.3D.MULTICAST [UR8], [UR22], UR30, desc[UR6] ;  /* 0x00000608160073b4 */ /* 0x0001e2000801181e */
[----:B------:R-:W-:-:S02]  /*5860*/  UIADD3 UR24, UR18, 0x22100, URZ ;  /* 0x0002210012187890 */ /* 0x000fc4000fffe03f */
[----:B------:R-:W-:Y:S01]  /*5870*/  UIADD3 UR16, UR18, 0x24100, URZ ;  /* 0x0002410012107890 */ /* 0x000fe2000fffe03f */
[----:B------:R-:W-:Y:S01]  /*5880*/  UMOV UR59, UR11 ;  /* 0x0000000b003b7c82 */ /* 0x000fe20008000000 */
[----:B------:R-:W-:Y:S01]  /*5890*/  UMOV UR60, UR12 ;  /* 0x0000000c003c7c82 */ /* 0x000fe20008000000 */
[----:B------:R-:W-:Y:S01]  /*58a0*/  UMOV UR49, UR9 ;  /* 0x0000000900317c82 */ /* 0x000fe20008000000 */
[----:B------:R-:W-:Y:S01]  /*58b0*/  UMOV UR51, UR11 ;  /* 0x0000000b00337c82 */ /* 0x000fe20008000000 */
[----:B------:R-:W-:Y:S01]  /*58c0*/  UMOV UR52, UR12 ;  /* 0x0000000c00347c82 */ /* 0x000fe20008000000 */
[----:B------:R-:W-:Y:S01]  /*58d0*/  UMOV UR41, UR9 ;  /* 0x0000000900297c82 */ /* 0x000fe20008000000 */
[----:B------:R-:W-:Y:S01]  /*58e0*/  UMOV UR44, UR12 ;  /* 0x0000000c002c7c82 */ /* 0x000fe20008000000 */
[----:B------:R-:W-:Y:S01]  /*58f0*/  UMOV UR43, UR11 ;  /* 0x0000000b002b7c82 */ /* 0x000fe20008000000 */
[----:B------:R1:W-:Y:S01]  /*5900*/  UTMALDG.3D.MULTICAST [UR56], [UR22], UR30, desc[UR6] ;  /* 0x00000638160073b4 */ /* 0x0003e2000801181e */
        /* <DEDUP_REMOVED lines=11> */
[----:B0-----:R-:W-:Y:S01]  /*59c0*/  UIADD3 UR8, UR18, 0x26100, URZ ;  /* 0x0002610012087890 */ /* 0x001fe2000fffe03f */
[----:B------:R-:W-:Y:S01]  /*59d0*/  UMOV UR11, UR35 ;  /* 0x00000023000b7c82 */ /* 0x000fe20008000000 */
[----:B------:R1:W-:Y:S01]  /*59e0*/  UTMALDG.3D.MULTICAST [UR40], [UR22], UR30, desc[UR6] ;  /* 0x00000628160073b4 */ /* 0x0003e2000801181e */
[----:B------:R-:W-:Y:S01]  /*59f0*/  UMOV UR18, UR50 ;  /* 0x0000003200127c82 */ /* 0x000fe20008000000 */
[----:B------:R-:W-:Y:S01]  /*5a00*/  UMOV UR10, UR42 ;  /* 0x0000002a000a7c82 */ /* 0x000fe20008000000 */
[----:B------:R1:W-:Y:S01]  /*5a10*/  UTMALDG.3D [UR32], [UR4], desc[UR6] ;  /* 0x00000620040075b4 */ /* 0x0003e20008011000 */
[----:B------:R1:W-:Y:S01]  /*5a20*/  UTMALDG.3D [UR24], [UR4], desc[UR6] ;  /* 0x00000618040075b4 */ /* 0x0003e20008011000 */
[----:B------:R1:W-:Y:S02]  /*5a30*/  UTMALDG.3D [UR16], [UR4], desc[UR6] ;  /* 0x00000610040075b4 */ /* 0x0003e40008011000 */
[----:B------:R1:W-:Y:S02]  /*5a40*/  UTMALDG.3D [UR8], [UR4], desc[UR6] ;  /* 0x00000608040075b4 */ /* 0x0003e40008011000 */
[----:B-1----:R-:W-:Y:S05]  /*5a50*/  @P1 BRA `(.L_x_108) ;  /* 0xfffffff800b41947 */ /* 0x002fea000383ffff */
.L_x_105:
[----:B------:R-:W-:Y:S05]  /*5a60*/  BSYNC B1 ;  /* 0x0000000000017941 */ /* 0x000fea0003800000 */
.L_x_104:
[----:B------:R-:W-:Y:S01]  /*5a70*/  LOP3.LUT P1, RZ, R10, 0xff, RZ, 0xc0, !PT ;  /* 0x000000ff0aff7812 */ /* 0x000fe2000782c0ff */
[----:B------:R-:W-:Y:S01]  /*5a80*/  IMAD.IADD R8, R9, 0x1, R8 ;  /* 0x0000000109087824 */ /* 0x000fe200078e0208 */
[----:B------:R-:W-:Y:S01]  /*5a90*/  IADD3 R16, P2, R16, UR38, RZ ;  /* 0x0000002610107c10 */ /* 0x000fe2000ff5e0ff */
[----:B------:R-:W-:Y:S01]  /*5aa0*/  ULDC.64 UR4, c[0x0][0x650] ;  /* 0x0001940000047ab9 */ /* 0x000fe20000000a00 */
[----:B------:R-:W-:Y:S01]  /*5ab0*/  BSSY B1, `(.L_x_109) ;  /* 0x000006c000017945 */ /* 0x000fe20003800000 */
[----:B------:R-:W-:Y:S01]  /*5ac0*/  IMAD.MOV.U32 R20, RZ, RZ, -0x1 ;  /* 0xffffffffff147424 */ /* 0x000fe200078e00ff */
[----:B------:R-:W-:Y:S01]  /*5ad0*/  SHF.R.U32.HI R4, RZ, 0x1, R8 ;  /* 0x00000001ff047819 */ /* 0x000fe20000011608 */
[----:B------:R-:W-:Y:S01]  /*5ae0*/  IMAD.MOV.U32 R19, RZ, RZ, -0x1 ;  /* 0xffffffffff137424 */ /* 0x000fe200078e00ff */
[----:B------:R-:W-:Y:S02]  /*5af0*/  ISETP.GT.U32.AND P0, PT, R8, 0x1, PT ;  /* 0x000000010800780c */ /* 0x000fe40003f04070 */
[----:B------:R-:W-:-:S02]  /*5b00*/  LOP3.LUT R4, R4, 0x1, RZ, 0xc0, !PT ;  /* 0x0000000104047812 */ /* 0x000fc400078ec0ff */
[----:B------:R-:W-:Y:S01]  /*5b10*/  ISETP.LT.U32.AND P0, PT, R9, 0x2, P0 ;  /* 0x000000020900780c */ /* 0x000fe20000701070 */
[----:B------:R-:W0:Y:S01]  /*5b20*/  @P1 S2R R11, SR_CgaCtaId ;  /* 0x00000000000b1919 */ /* 0x000e220000008800 */
[----:B------:R-:W-:Y:S02]  /*5b30*/  @P1 MOV R6, 0x400 ;  /* 0x0000040000061802 */ /* 0x000fe40000000f00 */
[----:B------:R-:W-:Y:S02]  /*5b40*/  IADD3.X R17, R17, UR37, RZ, P2, !PT ;  /* 0x0000002511117c10 */ /* 0x000fe400097fe4ff */
[----:B------:R-:W-:Y:S02]  /*5b50*/  ISETP.GE.U32.AND P2, PT, R16, UR4, PT ;  /* 0x0000000410007c0c */ /* 0x000fe4000bf46070 */
[----:B------:R-:W-:Y:S02]  /*5b60*/  LOP3.LUT R8, R8, 0x1, RZ, 0xc0, !PT ;  /* 0x0000000108087812 */ /* 0x000fe400078ec0ff */
[----:B------:R-:W-:-:S02]  /*5b70*/  PRMT R10, RZ, 0x7610, R10 ;  /* 0x00007610ff0a7816 */ /* 0x000fc4000000000a */
[----:B0-----:R-:W-:-:S04]  /*5b80*/  @P1 LEA R6, R11, R6, 0x18 ;  /* 0x000000060b061211 */ /* 0x001fc800078ec0ff */
[----:B------:R0:W-:Y:S01]  /*5b90*/  @P1 SYNCS.ARRIVE.TRANS64.A1T0 RZ, [R6+URZ+0x38], RZ ;  /* 0x000038ff06ff19a7 */ /* 0x0001e2000810003f */
[----:B------:R-:W-:Y:S02]  /*5ba0*/  ISETP.NE.U32.AND P1, PT, R4, 0x1, PT ;  /* 0x000000010400780c */ /* 0x000fe40003f25070 */
[----:B------:R-:W-:Y:S02]  /*5bb0*/  SEL R4, RZ, 0x1, !P0 ;  /* 0x00000001ff047807 */ /* 0x000fe40004000000 */
[----:B------:R-:W-:Y:S02]  /*5bc0*/  ISETP.GE.U32.AND.EX P0, PT, R17, UR5, PT, P2 ;  /* 0x0000000511007c0c */ /* 0x000fe4000bf06120 */
[----:B------:R-:W-:Y:S01]  /*5bd0*/  ISETP.GT.U32.AND P1, PT, R9, 0x1, !P1 ;  /* 0x000000010900780c */ /* 0x000fe20004f24070 */
[----:B0-----:R-:W-:-:S03]  /*5be0*/  IMAD.MOV.U32 R6, RZ, RZ, -0x1 ;  /* 0xffffffffff067424 */ /* 0x001fc600078e00ff */
[----:B------:R-:W-:-:S04]  /*5bf0*/  SEL R5, RZ, 0x1, !P1 ;  /* 0x00000001ff057807 */ /* 0x000fc80004800000 */
[--C-:B------:R-:W-:Y:S02]  /*5c00*/  LOP3.LUT R3, R5, R3, R4.reuse, 0x96, !PT ;  /* 0x0000000305037212 */ /* 0x100fe400078e9604 */
[----:B------:R-:W-:Y:S01]  /*5c10*/  PRMT R4, RZ, 0x7610, R4 ;  /* 0x00007610ff047816 */ /* 0x000fe20000000004 */
[----:B------:R-:W-:Y:S06]  /*5c20*/  @P0 BRA `(.L_x_110) ;  /* 0x0000000400500947 */ /* 0x000fec0003800000 */
[----:B------:R-:W0:Y:S01]  /*5c30*/  S2R R19, SR_CTAID.X ;  /* 0x0000000000137919 */ /* 0x000e220000002500 */
[----:B------:R-:W-:Y:S01]  /*5c40*/  ULDC.64 UR4, c[0x0][0x628] ;  /* 0x00018a0000047ab9 */ /* 0x000fe20000000a00 */
[----:B------:R-:W1:Y:S01]  /*5c50*/  LDC R20, c[0x0][0x144] ;  /* 0x00005100ff147b82 */ /* 0x000e620000000800 */
[----:B------:R-:W-:Y:S01]  /*5c60*/  ISETP.NE.U32.AND P0, PT, RZ, UR4, PT ;  /* 0x00000004ff007c0c */ /* 0x000fe2000bf05070 */
[----:B------:R-:W2:Y:S01]  /*5c70*/  S2R R14, SR_CTAID.Y ;  /* 0x00000000000e7919 */ /* 0x000ea20000002600 */
[----:B------:R-:W-:Y:S01]  /*5c80*/  ULDC UR7, c[0x0][0x630] ;  /* 0x00018c0000077ab9 */ /* 0x000fe20000000800 */
[----:B------:R-:W-:Y:S01]  /*5c90*/  ULDC UR8, c[0x0][0x150] ;  /* 0x0000540000087ab9 */ /* 0x000fe20000000800 */
[----:B------:R-:W-:Y:S01]  /*5ca0*/  ISETP.NE.AND.EX P0, PT, RZ, UR5, PT, P0 ;  /* 0x00000005ff007c0c */ /* 0x000fe2000bf05300 */
[----:B------:R-:W-:Y:S02]  /*5cb0*/  IMAD.MOV.U32 R4, RZ, RZ, R16 ;  /* 0x000000ffff047224 */ /* 0x000fe400078e0010 */
[----:B------:R-:W-:Y:S01]  /*5cc0*/  IMAD.MOV.U32 R5, RZ, RZ, R17 ;  /* 0x000000ffff057224 */ /* 0x000fe200078e0011 */
[----:B0-----:R-:W-:-:S09]  /*5cd0*/  I2FP.F32.U32 R21, R19 ;  /* 0x0000001300157245 */ /* 0x001fd20000201000 */
[----:B------:R-:W-:Y:S05]  /*5ce0*/  @!P0 BRA `(.L_x_111) ;  /* 0x0000000000288947 */ /* 0x000fea0003800000 */
[----:B------:R-:W-:Y:S02]  /*5cf0*/  ULDC UR6, c[0x0][0x634] ;  /* 0x00018d0000067ab9 */ /* 0x000fe40000000800 */
[----:B------:R-:W-:-:S05]  /*5d00*/  IADD3 R5, P0, R16, UR6, RZ ;  /* 0x0000000610057c10 */ /* 0x000fca000ff1e0ff */
[----:B------:R-:W-:-:S04]  /*5d10*/  IMAD.X R15, RZ, RZ, R17, P0 ;  /* 0x000000ffff0f7224 */ /* 0x000fc800000e0611 */
[----:B------:R-:W-:-:S04]  /*5d20*/  IMAD.WIDE.U32 R6, R15, UR4, RZ ;  /* 0x000000040f067c25 */ /* 0x000fc8000f8e00ff */
[----:B------:R-:W-:-:S04]  /*5d30*/  IMAD.WIDE.U32 R6, P0, R5, UR5, R6 ;  /* 0x0000000505067c25 */ /* 0x000fc8000f800006 */
[----:B------:R-:W-:-:S04]  /*5d40*/  IMAD.WIDE.U32 R4, R5, UR4, RZ ;  /* 0x0000000405047c25 */ /* 0x000fc8000f8e00ff */
[----:B------:R-:W-:Y:S01]  /*5d50*/  IMAD.MOV.U32 R4, RZ, RZ, R7 ;  /* 0x000000ffff047224 */ /* 0x000fe200078e0007 */
[----:B------:R-:W-:Y:S01]  /*5d60*/  IADD3 RZ, P1, R5, R6, RZ ;  /* 0x0000000605ff7210 */ /* 0x000fe20007f3e0ff */
[----:B------:R-:W-:-:S04]  /*5d70*/  IMAD.X R5, RZ, RZ, RZ, P0 ;  /* 0x000000ffff057224 */ /* 0x000fc800000e06ff */
[----:B------:R-:W-:-:S08]  /*5d80*/  IMAD.WIDE.U32.X R4, R15, UR5, R4, P1 ;  /* 0x000000050f047c25 */ /* 0x000fd000088e0404 */
.L_x_111:
[----:B------:R-:W-:Y:S01]  /*5d90*/  FMUL R21, R21, UR8 ;  /* 0x0000000815157c20 */ /* 0x000fe20008400000 */
[--C-:B------:R-:W-:Y:S01]  /*5da0*/  SHF.R.U64 R15, R4, UR7, R5.reuse ;  /* 0x00000007040f7c19 */ /* 0x100fe20008001205 */
[----:B------:R-:W-:Y:S01]  /*5db0*/  ULDC.64 UR4, c[0x0][0x620] ;  /* 0x0001880000047ab9 */ /* 0x000fe20000000a00 */
[----:B------:R-:W-:Y:S01]  /*5dc0*/  SHF.R.U32.HI R4, RZ, UR7, R5 ;  /* 0x00000007ff047c19 */ /* 0x000fe20008011605 */
[----:B------:R-:W-:Y:S01]  /*5dd0*/  ULDC.64 UR6, c[0x0][0x640] ;  /* 0x0001900000067ab9 */ /* 0x000fe20000000a00 */
[----:B------:R-:W-:Y:S01]  /*5de0*/  IADD3 R5, P0, RZ, -R15, RZ ;  /* 0x8000000fff057210 */ /* 0x000fe20007f1e0ff */
[----:B------:R-:W0:Y:S04]  /*5df0*/  F2I.U32.TRUNC.NTZ R21, R21 ;  /* 0x0000001500157305 */ /* 0x000e28000020f000 */
[----:B------:R-:W-:Y:S01]  /*5e00*/  IMAD.X R4, RZ, RZ, ~R4, P0 ;  /* 0x000000ffff047224 */ /* 0x000fe200000e0e04 */
[----:B------:R-:W-:-:S03]  /*5e10*/  ISETP.NE.U32.AND P0, PT, RZ, UR6, PT ;  /* 0x00000006ff007c0c */ /* 0x000fc6000bf05070 */
[----:B------:R-:W-:Y:S01]  /*5e20*/  IMAD R4, R4, UR4, RZ ;  /* 0x0000000404047c24 */ /* 0x000fe2000f8e02ff */
[----:B------:R-:W-:-:S03]  /*5e30*/  ISETP.NE.AND.EX P0, PT, RZ, UR7, PT, P0 ;  /* 0x00000007ff007c0c */ /* 0x000fc6000bf05300 */
[C---:B------:R-:W-:Y:S01]  /*5e40*/  IMAD R7, R5.reuse, UR5, R4 ;  /* 0x0000000505077c24 */ /* 0x040fe2000f8e0204 */
[----:B------:R-:W-:Y:S01]  /*5e50*/  ULDC UR5, c[0x0][0x154] ;  /* 0x0000550000057ab9 */ /* 0x000fe20000000800 */
[----:B------:R-:W-:Y:S01]  /*5e60*/  IMAD.WIDE.U32 R4, R5, UR4, R16 ;  /* 0x0000000405047c25 */ /* 0x000fe2000f8e0010 */
[----:B------:R-:W-:-:S03]  /*5e70*/  ULDC UR4, c[0x0][0x618] ;  /* 0x0001860000047ab9 */ /* 0x000fc60000000800 */
[----:B0-----:R-:W-:Y:S02]  /*5e80*/  IMAD.MOV R6, RZ, RZ, -R21 ;  /* 0x000000ffff067224 */ /* 0x001fe400078e0a15 */
[----:B------:R-:W0:Y:S01]  /*5e90*/  LDC R21, c[0x0][0x148] ;  /* 0x00005200ff157b82 */ /* 0x000e220000000800 */
[----:B------:R-:W-:Y:S02]  /*5ea0*/  IMAD.IADD R5, R5, 0x1, R7 ;  /* 0x0000000105057824 */ /* 0x000fe400078e0207 */
[----:B-1----:R-:W-:Y:S01]  /*5eb0*/  IMAD R19, R20, R6, R19 ;  /* 0x0000000614137224 */ /* 0x002fe200078e0213 */
[----:B--2---:R-:W-:Y:S02]  /*5ec0*/  I2FP.F32.U32 R6, R14 ;  /* 0x0000000e00067245 */ /* 0x004fe40000201000 */
[--C-:B------:R-:W-:Y:S02]  /*5ed0*/  SHF.R.U64 R20, R4, UR4, R5.reuse ;  /* 0x0000000404147c19 */ /* 0x100fe40008001205 */
[----:B------:R-:W-:Y:S01]  /*5ee0*/  SHF.R.U32.HI R5, RZ, UR4, R5 ;  /* 0x00000004ff057c19 */ /* 0x000fe20008011605 */
[----:B------:R-:W-:Y:S01]  /*5ef0*/  FMUL R6, R6, UR5 ;  /* 0x0000000506067c20 */ /* 0x000fe20008400000 */
[----:B------:R-:W-:-:S02]  /*5f00*/  ULDC UR4, c[0x0][0x608] ;  /* 0x0001820000047ab9 */ /* 0x000fc40000000800 */
[--C-:B------:R-:W-:Y:S01]  /*5f10*/  SHF.R.U64 R23, R20, UR4, R5.reuse ;  /* 0x0000000414177c19 */ /* 0x100fe20008001205 */
[----:B------:R1:W2:Y:S01]  /*5f20*/  F2I.U32.TRUNC.NTZ R24, R6 ;  /* 0x0000000600187305 */ /* 0x0002a2000020f000 */
[----:B------:R-:W-:Y:S01]  /*5f30*/  SHF.R.U32.HI R4, RZ, UR4, R5 ;  /* 0x00000004ff047c19 */ /* 0x000fe20008011605 */
[----:B------:R-:W-:-:S03]  /*5f40*/  ULDC UR4, c[0x0][0x658] ;  /* 0x0001960000047ab9 */ /* 0x000fc60000000800 */
[--C-:B------:R-:W-:Y:S02]  /*5f50*/  SHF.R.U64 R22, R23, UR4, R4.reuse ;  /* 0x0000000417167c19 */ /* 0x100fe40008001204 */
[----:B------:R-:W-:-:S03]  /*5f60*/  SHF.R.U32.HI R25, RZ, UR4, R4 ;  /* 0x00000004ff197c19 */ /* 0x000fc60008011604 */
[----:B------:R-:W-:Y:S02]  /*5f70*/  IMAD.MOV.U32 R4, RZ, RZ, R22 ;  /* 0x000000ffff047224 */ /* 0x000fe400078e0016 */
[----:B------:R-:W-:Y:S01]  /*5f80*/  IMAD.MOV.U32 R5, RZ, RZ, R25 ;  /* 0x000000ffff057224 */ /* 0x000fe200078e0019 */
[----:B-1----:R-:W-:Y:S06]  /*5f90*/  @!P0 BRA `(.L_x_112) ;  /* 0x0000000000288947 */ /* 0x002fec0003800000 */
        /* <DEDUP_REMOVED lines=10> */
.L_x_112:
[----:B------:R-:W-:Y:S01]  /*6040*/  ISETP.NE.AND P0, PT, R2, 0x1, PT ;  /* 0x000000010200780c */ /* 0x000fe20003f05270 */
[----:B------:R-:W-:Y:S01]  /*6050*/  ULDC UR4, c[0x0][0x648] ;  /* 0x0001920000047ab9 */ /* 0x000fe20000000800 */
[----:B------:R-:W-:Y:S01]  /*6060*/  LOP3.LUT R23, R23, UR29, RZ, 0xc0, !PT ;  /* 0x0000001d17177c12 */ /* 0x000fe2000f8ec0ff */
[----:B--2---:R-:W-:Y:S01]  /*6070*/  IMAD.MOV R24, RZ, RZ, -R24 ;  /* 0x000000ffff187224 */ /* 0x004fe200078e0a18 */
[----:B------:R-:W-:Y:S01]  /*6080*/  SHF.R.U64 R4, R4, UR4, R5 ;  /* 0x0000000404047c19 */ /* 0x000fe20008001205 */
[----:B------:R-:W-:Y:S01]  /*6090*/  ULDC UR4, c[0x0][0x638] ;  /* 0x00018e0000047ab9 */ /* 0x000fe20000000800 */
[----:B------:R-:W-:Y:S01]  /*60a0*/  LOP3.LUT R7, R20, UR13, RZ, 0xc0, !PT ;  /* 0x0000000d14077c12 */ /* 0x000fe2000f8ec0ff */
[----:B------:R-:W-:Y:S01]  /*60b0*/  ULDC UR5, c[0x0][0x610] ;  /* 0x0001840000057ab9 */ /* 0x000fe20000000800 */
[----:B------:R-:W-:Y:S02]  /*60c0*/  IMAD.MOV.U32 R6, RZ, RZ, R15 ;  /* 0x000000ffff067224 */ /* 0x000fe400078e000f */
[----:B------:R-:W-:-:S02]  /*60d0*/  IMAD.MOV R5, RZ, RZ, -R4 ;  /* 0x000000ffff057224 */ /* 0x000fc400078e0a04 */
[----:B------:R-:W-:Y:S02]  /*60e0*/  IMAD R4, R4, UR21, R23 ;  /* 0x0000001504047c24 */ /* 0x000fe4000f8e0217 */
[----:B0-----:R-:W-:Y:S02]  /*60f0*/  @P0 IMAD R19, R21, R24, R14 ;  /* 0x0000001815130224 */ /* 0x001fe400078e020e */
[----:B------:R-:W-:Y:S01]  /*6100*/  IMAD R22, R5, UR4, R22 ;  /* 0x0000000405167c24 */ /* 0x000fe2000f8e0216 */
[----:B------:R-:W-:Y:S01]  /*6110*/  ULDC UR4, c[0x0][0x600] ;  /* 0x0001800000047ab9 */ /* 0x000fe20000000800 */
[----:B------:R-:W-:Y:S02]  /*6120*/  IMAD R20, R4, UR5, R19 ;  /* 0x0000000504147c24 */ /* 0x000fe4000f8e0213 */
[----:B------:R-:W-:Y:S02]  /*6130*/  IMAD R5, R22, UR4, R7 ;  /* 0x0000000416057c24 */ /* 0x000fe4000f8e0207 */
[----:B------:R-:W-:-:S03]  /*6140*/  IMAD.MOV.U32 R4, RZ, RZ, 0x1 ;  /* 0x00000001ff047424 */ /* 0x000fc600078e00ff */
[----:B------:R-:W-:Y:S02]  /*6150*/  SEL R19, R5, R20, !P0 ;  /* 0x0000001405137207 */ /* 0x000fe40004000000 */
[----:B------:R-:W-:-:S07]  /*6160*/  SEL R20, R20, R5, !P0 ;  /* 0x0000000514147207 */ /* 0x000fce0004000000 */
.L_x_110:
[----:B------:R-:W-:Y:S05]  /*6170*/  BSYNC B1 ;  /* 0x0000000000017941 */ /* 0x000fea0003800000 */
.L_x_109:
[----:B------:R-:W-:-:S13]  /*6180*/  LOP3.LUT P0, RZ, R4, 0xff, RZ, 0xc0, !PT ;  /* 0x000000ff04ff7812 */ /* 0x000fda000780c0ff */
[----:B------:R-:W-:Y:S05]  /*6190*/  @P0 BRA `(.L_x_113) ;  /* 0xfffffff000ac0947 */ /* 0x000fea000383ffff */
[----:B------:R-:W-:Y:S05]  /*61a0*/  BSYNC B0 ;  /* 0x0000000000007941 */ /* 0x000fea0003800000 */
.L_x_102:
[----:B------:R-:W-:-:S03]  /*61b0*/  UMOV UR4, 0xffffffff ;  /* 0xffffffff00047882 */ /* 0x000fc60000000000 */
[----:B------:R-:W-:Y:S05]  /*61c0*/  BRA.DIV UR4, `(.L_x_114) ;  /* 0x0000000204cc7947 */ /* 0x000fea000b800000 */
[----:B------:R-:W-:-:S13]  /*61d0*/  ELECT P6, URZ, PT ;  /* 0x00000000003f782f */ /* 0x000fda00038c0000 */
.L_x_126:
[----:B------:R-:W-:Y:S04]  /*61e0*/  BSSY B0, `(.L_x_115) ;  /* 0x0000019000007945 */ /* 0x000fe80003800000 */
[----:B------:R-:W-:Y:S05]  /*61f0*/  @!P6 BRA `(.L_x_116) ;  /* 0x00000000005ce947 */ /* 0x000fea0003800000 */
[----:B------:R-:W-:-:S04]  /*6200*/  LOP3.LUT R18, R18, 0x2, RZ, 0xfc, !PT ;  /* 0x0000000212127812 */ /* 0x000fc800078efcff */
[----:B------:R-:W-:-:S13]  /*6210*/  ISETP.NE.AND P0, PT, R18, 0x3, PT ;  /* 0x000000031200780c */ /* 0x000fda0003f05270 */
[----:B------:R-:W-:Y:S05]  /*6220*/  @!P0 BRA `(.L_x_117) ;  /* 0x0000000000048947 */ /* 0x000fea0003800000 */
[----:B------:R-:W-:Y:S01]  /*6230*/  BPT.TRAP 0x1 ;  /* 0x000000040000795c */ /* 0x000fe20000300000 */
.L_x_117:
[----:B------:R-:W0:Y:S01]  /*6240*/  S2R R5, SR_CgaCtaId ;  /* 0x0000000000057919 */ /* 0x000e220000008800 */
[----:B------:R-:W-:Y:S02]  /*6250*/  MOV R0, 0x400 ;  /* 0x0000040000007802 */ /* 0x000fe40000000f00 */
[----:B------:R-:W-:Y:S02]  /*6260*/  SHF.L.U32 R2, R3, 0x1f, RZ ;  /* 0x0000001f03027819 */ /* 0x000fe400000006ff */
[----:B0-----:R-:W-:-:S05]  /*6270*/  LEA R5, R5, R0, 0x18 ;  /* 0x0000000005057211 */ /* 0x001fca00078ec0ff */
[----:B------:R-:W-:-:S04]  /*6280*/  VIADD R5, R5, 0x10 ;  /* 0x0000001005057836 */ /* 0x000fc80000000000 */
[C---:B------:R-:W-:Y:S02]  /*6290*/  IMAD R7, R8.reuse, 0x8, R5 ;  /* 0x0000000808077824 */ /* 0x040fe400078e0205 */
[----:B------:R-:W-:Y:S02]  /*62a0*/  VIADD R8, R8, 0x1 ;  /* 0x0000000108087836 */ /* 0x000fe40000000000 */
[----:B------:R-:W0:Y:S03]  /*62b0*/  SYNCS.PHASECHK.TRANS64.TRYWAIT P0, [R7+URZ], R2 ;  /* 0x00000002070075a7 */ /* 0x000e26000800017f */
[----:B------:R-:W-:-:S04]  /*62c0*/  ISETP.NE.AND P1, PT, R8, 0x2, PT ;  /* 0x000000020800780c */ /* 0x000fc80003f25270 */
[----:B------:R-:W-:Y:S02]  /*62d0*/  SEL R0, RZ, 0x1, P1 ;  /* 0x00000001ff007807 */ /* 0x000fe40000800000 */
[----:B------:R-:W-:Y:S02]  /*62e0*/  SEL R8, R8, RZ, P1 ;  /* 0x000000ff08087207 */ /* 0x000fe40000800000 */
[----:B------:R-:W-:Y:S01]  /*62f0*/  LOP3.LUT R0, R3, R0, RZ, 0x3c, !PT ;  /* 0x0000000003007212 */ /* 0x000fe200078e3cff */
[----:B0-----:R-:W-:Y:S06]  /*6300*/  @!P0 BRA `(.L_x_118) ;  /* 0x00000000009c8947 */ /* 0x001fec0003800000 */
.L_x_127:
[----:B------:R-:W-:Y:S01]  /*6310*/  IMAD R5, R8, 0x8, R5 ;  /* 0x0000000808057824 */ /* 0x000fe200078e0205 */
[----:B------:R-:W-:-:S07]  /*6320*/  SHF.L.U32 R0, R0, 0x1f, RZ ;  /* 0x0000001f00007819 */ /* 0x000fce00000006ff */
.L_x_119:
[----:B-1----:R1:W2:Y:S02]  /*6330*/  SYNCS.PHASECHK.TRANS64.TRYWAIT P0, [R5+URZ], R0 ;  /* 0x00000000050075a7 */ /* 0x0022a4000800017f */
[----:B--2---:R-:W-:Y:S05]  /*6340*/  @!P0 NANOSLEEP.SYNCS 0x989680 ;  /* 0x009896800000895d */ /* 0x004fea0003900000 */
[----:B------:R-:W2:Y:S02]  /*6350*/  @!P0 SYNCS.PHASECHK.TRANS64 P0, [R5+URZ], R0 ;  /* 0x00000000050085a7 */ /* 0x000ea4000800007f */
[----:B--2---:R-:W-:Y:S05]  /*6360*/  @!P0 BRA `(.L_x_119) ;  /* 0xfffffffc00f08947 */ /* 0x004fea000383ffff */
.L_x_116:
[----:B------:R-:W-:Y:S05]  /*6370*/  BSYNC B0 ;  /* 0x0000000000007941 */ /* 0x000fea0003800000 */
.L_x_115:
[----:B------:R-:W-:Y:S05]  /*6380*/  EXIT ;  /* 0x000000000000794d */ /* 0x000fea0003800000 */
.L_x_21:
[----:B-1----:R1:W2:Y:S02]  /*6390*/  SYNCS.PHASECHK.TRANS64.TRYWAIT P1, [R3+URZ], R0 ;  /* 0x00000000030075a7 */ /* 0x0022a4000802017f */
[----:B--2---:R-:W-:Y:S05]  /*63a0*/  @!P1 NANOSLEEP.SYNCS 0x989680 ;  /* 0x009896800000995d */ /* 0x004fea0003900000 */
[----:B------:R-:W2:Y:S02]  /*63b0*/  @!P1 SYNCS.PHASECHK.TRANS64 P1, [R3+URZ], R0 ;  /* 0x00000000030095a7 */ /* 0x000ea4000802007f */
[----:B--2---:R-:W-:Y:S05]  /*63c0*/  @!P1 BRA `(.L_x_21) ;  /* 0xfffffffc00f09947 */ /* 0x004fea000383ffff */
[----:B------:R-:W-:Y:S05]  /*63d0*/  BRA `(.L_x_20) ;  /* 0xffffffb000c87947 */ /* 0x000fea000383ffff */
.L_x_26:
[----:B-1----:R1:W2:Y:S02]  /*63e0*/  SYNCS.PHASECHK.TRANS64.TRYWAIT P1, [R5+URZ], R4 ;  /* 0x00000004050075a7 */ /* 0x0022a4000802017f */
[----:B--2---:R-:W-:Y:S05]  /*63f0*/  @!P1 NANOSLEEP.SYNCS 0x989680 ;  /* 0x009896800000995d */ /* 0x004fea0003900000 */
[----:B------:R-:W2:Y:S02]  /*6400*/  @!P1 SYNCS.PHASECHK.TRANS64 P1, [R5+URZ], R4 ;  /* 0x00000004050095a7 */ /* 0x000ea4000802007f */
[----:B--2---:R-:W-:Y:S05]  /*6410*/  @!P1 BRA `(.L_x_26) ;  /* 0xfffffffc00f09947 */ /* 0x004fea000383ffff */
[----:B------:R-:W-:Y:S05]  /*6420*/  BRA `(.L_x_25) ;  /* 0xffffffb800f07947 */ /* 0x000fea000383ffff */
.L_x_103:
[----:B------:R-:W-:Y:S01]  /*6430*/  BSSY B1, `(.L_x_120) ;  /* 0x0000006000017945 */ /* 0x000fe20003800000 */
[----:B------:R-:W-:-:S07]  /*6440*/  IMAD.MOV.U32 R15, RZ, RZ, -0x1 ;  /* 0xffffffffff0f7424 */ /* 0x000fce00078e00ff */
[----:B------:R-:W-:Y:S05]  /*6450*/  WARPSYNC.COLLECTIVE R15, `(.L_x_121) ;  /* 0x000000000f0c7348 */ /* 0x000fea0003c00000 */
[----:B------:R-:W-:Y:S02]  /*6460*/  ELECT P6, UR62, PT ;  /* 0x00000000003e782f */ /* 0x000fe400038c0000 */
[----:B------:R-:W-:Y:S01]  /*6470*/  MOV R14, UR62 ;  /* 0x0000003e000e7c02 */ /* 0x000fe20008000f00 */
[----:B------:R-:W-:Y:S10]  /*6480*/  ENDCOLLECTIVE ;  /* 0x000000000000791b */ /* 0x000ff40003800000 */
.L_x_121:
[----:B------:R-:W-:Y:S05]  /*6490*/  BSYNC B1 ;  /* 0x0000000000017941 */ /* 0x000fea0003800000 */
.L_x_120:
[----:B------:R-:W-:Y:S05]  /*64a0*/  BRA `(.L_x_122) ;  /* 0xffffffec00f47947 */ /* 0x000fea000383ffff */
.L_x_106:
[----:B0-----:R0:W1:Y:S02]  /*64b0*/  SYNCS.PHASECHK.TRANS64.TRYWAIT P0, [R20+URZ+0x10], R7 ;  /* 0x00001007140075a7 */ /* 0x001064000800017f */
[----:B-1----:R-:W-:Y:S05]  /*64c0*/  @!P0 NANOSLEEP.SYNCS 0x989680 ;  /* 0x009896800000895d */ /* 0x002fea0003900000 */
[----:B------:R-:W1:Y:S02]  /*64d0*/  @!P0 SYNCS.PHASECHK.TRANS64 P0, [R20+URZ+0x10], R7 ;  /* 0x00001007140085a7 */ /* 0x000e64000800007f */
[----:B-1----:R-:W-:Y:S05]  /*64e0*/  @!P0 BRA `(.L_x_106) ;  /* 0xfffffffc00f08947 */ /* 0x002fea000383ffff */
[----:B------:R-:W-:Y:S05]  /*64f0*/  BRA `(.L_x_123) ;  /* 0xfffffff000347947 */ /* 0x000fea000383ffff */
.L_x_114:
[----:B------:R-:W-:Y:S01]  /*6500*/  BSSY B0, `(.L_x_124) ;  /* 0x0000006000007945 */ /* 0x000fe20003800000 */
[----:B------:R-:W-:-:S07]  /*6510*/  IMAD.MOV.U32 R15, RZ, RZ, -0x1 ;  /* 0xffffffffff0f7424 */ /* 0x000fce00078e00ff */
[----:B------:R-:W-:Y:S05]  /*6520*/  WARPSYNC.COLLECTIVE R15, `(.L_x_125) ;  /* 0x000000000f0c7348 */ /* 0x000fea0003c00000 */
[----:B------:R-:W-:Y:S02]  /*6530*/  ELECT P6, UR62, PT ;  /* 0x00000000003e782f */ /* 0x000fe400038c0000 */
[----:B------:R-:W-:Y:S01]  /*6540*/  MOV R14, UR62 ;  /* 0x0000003e000e7c02 */ /* 0x000fe20008000f00 */
[----:B------:R-:W-:Y:S10]  /*6550*/  ENDCOLLECTIVE ;  /* 0x000000000000791b */ /* 0x000ff40003800000 */
.L_x_125:
[----:B------:R-:W-:Y:S05]  /*6560*/  BSYNC B0 ;  /* 0x0000000000007941 */ /* 0x000fea0003800000 */
.L_x_124:
[----:B------:R-:W-:Y:S05]  /*6570*/  BRA `(.L_x_126) ;  /* 0xfffffffc00187947 */ /* 0x000fea000383ffff */
.L_x_118:
[----:B0-----:R0:W1:Y:S02]  /*6580*/  SYNCS.PHASECHK.TRANS64.TRYWAIT P0, [R7+URZ], R2 ;  /* 0x00000002070075a7 */ /* 0x001064000800017f */
[----:B-1----:R-:W-:Y:S05]  /*6590*/  @!P0 NANOSLEEP.SYNCS 0x989680 ;  /* 0x009896800000895d */ /* 0x002fea0003900000 */
[----:B------:R-:W1:Y:S02]  /*65a0*/  @!P0 SYNCS.PHASECHK.TRANS64 P0, [R7+URZ], R2 ;  /* 0x00000002070085a7 */ /* 0x000e64000800007f */
[----:B-1----:R-:W-:Y:S05]  /*65b0*/  @!P0 BRA `(.L_x_118) ;  /* 0xfffffffc00f08947 */ /* 0x002fea000383ffff */
[----:B------:R-:W-:Y:S05]  /*65c0*/  BRA `(.L_x_127) ;  /* 0xfffffffc00507947 */ /* 0x000fea000383ffff */
.L_x_128:
[----:B------:R-:W-:-:S00]  /*65d0*/  BRA `(.L_x_128) ;  /* 0xfffffffc00fc7947 */ /* 0x000fc0000383ffff */
[----:B------:R-:W-:-:S00]  /*65e0*/  NOP ;  /* 0x0000000000007918 */ /* 0x000fc00000000000 */
        /* <DEDUP_REMOVED lines=9> */
.L_x_129:


//--------------------- .nv.global.init           --------------------------
	.section	.nv.global.init,"aw",@progbits
.nv.global.init:
	.type		$str$22,@object
	.size		$str$22,($str$23 - $str$22)
$str$22:
        /*0000*/ 	.byte	0x6b, 0x5f, 0x74, 0x69, 0x6c, 0x65, 0x5f, 0x63, 0x6f, 0x75, 0x6e, 0x74, 0x20, 0x3e, 0x3d, 0x20
        /*0010*/ 	.byte	0x31, 0x00
	.type		$str$23,@object
	.size		$str$23,(__unnamed_1 - $str$23)
$str$23:
        /*0012*/ 	.byte	0x2f, 0x74, 0x6d, 0x70, 0x2f, 0x63, 0x75, 0x74, 0x6c, 0x61, 0x73, 0x73, 0x5f, 0x73, 0x77, 0x65
        /*0022*/ 	.byte	0x65, 0x70, 0x5f, 0x73, 0x72, 0x63, 0x2f, 0x69, 0x6e, 0x63, 0x6c, 0x75, 0x64, 0x65, 0x2f, 0x63
        /*0032*/ 	.byte	0x75, 0x74, 0x6c, 0x61, 0x73, 0x73, 0x2f, 0x67, 0x65, 0x6d, 0x6d, 0x2f, 0x63, 0x6f, 0x6c, 0x6c
        /*0042*/ 	.byte	0x65, 0x63, 0x74, 0x69, 0x76, 0x65, 0x2f, 0x73, 0x6d, 0x39, 0x30, 0x5f, 0x6d, 0x6d, 0x61, 0x5f
        /*0052*/ 	.byte	0x74, 0x6d, 0x61, 0x5f, 0x67, 0x6d, 0x6d, 0x61, 0x5f, 0x73, 0x73, 0x5f, 0x77, 0x61, 0x72, 0x70
        /*0062*/ 	.byte	0x73, 0x70, 0x65, 0x63, 0x69, 0x61, 0x6c, 0x69, 0x7a, 0x65, 0x64, 0x2e, 0x68, 0x70, 0x70, 0x00
	.type		__unnamed_1,@object
	.size		__unnamed_1,(.L_0 - __unnamed_1)
__unnamed_1:
        /*0072*/ 	.byte	0x76, 0x6f, 0x69, 0x64, 0x20, 0x63, 0x75, 0x74, 0x6c, 0x61, 0x73, 0x73, 0x3a, 0x3a, 0x67, 0x65
        /* <DEDUP_REMOVED lines=175> */
        /*0b72*/ 	.byte	0x3a, 0x69, 0x64, 0x65, 0x6e, 0x74, 0x69, 0x74, 0x79, 0x5d, 0x00
.L_0:


//--------------------- .nv.shared._ZN7cutlass13device_kernelINS_4gemm6kernel13GemmUniversalIN4cute5tupleIJiiiiEEENS1_10collective13CollectiveMmaINS1_34MainloopSm90TmaGmmaWarpSpecializedILi2ENS5_IJNS4_1CILi1EEENSA_ILi8EEESB_EEENS1_35KernelTmaWarpSpecializedCooperativeEEENS5_IJNSA_ILi128EEENSA_ILi64EEESG_EEEfNS5_IJlSB_lEEEfSJ_NS4_8TiledMMAINS4_8MMA_AtomIJNS4_4SM904GMMA29MMA_64x64x8_F32TF32TF32_SS_TNILNSN_7ScaleInE1ELSP_1EEEEEENS4_6LayoutINS5_IJNSA_ILi2EEESB_SB_EEENS5_IJSB_NSA_ILi0EEESV_EEEEENS5_IJNS4_10UnderscoreESY_SY_EEEEENS4_23SM90_TMA_LOAD_MULTICASTENS4_14ComposedLayoutINS4_7SwizzleILi3ELi4ELi3EEENS4_18smem_ptr_flag_bitsILi32EEENSS_INS5_IJSC_NSA_ILi32EEEEEENS5_IJS17_SB_EEEEEEEvNS4_8identityENS4_13SM90_TMA_LOADES1B_vS1C_EENS_8epilogue10collective6detail29Sm90TmaWarpSpecializedAdapterINS1G_15DefaultEpilogueIfSJ_SJ_NS1F_6thread17LinearCombinationIfLi1EffLNS1K_9ScaleType4KindE0ELNS_15FloatRoundStyleE2EfEENS1_15EpilogueDefaultEEEEEvvEEEEvNT_6ParamsE --------------------------
	.section	.nv.shared._ZN7cutlass13device_kernelINS_4gemm6kernel13GemmUniversalIN4cute5tupleIJiiiiEEENS1_10collective13CollectiveMmaINS1_34MainloopSm90TmaGmmaWarpSpecializedILi2ENS5_IJNS4_1CILi1EEENSA_ILi8EEESB_EEENS1_35KernelTmaWarpSpecializedCooperativeEEENS5_IJNSA_ILi128EEENSA_ILi64EEESG_EEEfNS5_IJlSB_lEEEfSJ_NS4_8TiledMMAINS4_8MMA_AtomIJNS4_4SM904GMMA29MMA_64x64x8_F32TF32TF32_SS_TNILNSN_7ScaleInE1ELSP_1EEEEEENS4_6LayoutINS5_IJNSA_ILi2EEESB_SB_EEENS5_IJSB_NSA_ILi0EEESV_EEEEENS5_IJNS4_10UnderscoreESY_SY_EEEEENS4_23SM90_TMA_LOAD_MULTICASTENS4_14ComposedLayoutINS4_7SwizzleILi3ELi4ELi3EEENS4_18smem_ptr_flag_bitsILi32EEENSS_INS5_IJSC_NSA_ILi32EEEEEENS5_IJS17_SB_EEEEEEEvNS4_8identityENS4_13SM90_TMA_LOADES1B_vS1C_EENS_8epilogue10collective6detail29Sm90TmaWarpSpecializedAdapterINS1G_15DefaultEpilogueIfSJ_SJ_NS1F_6thread17LinearCombinationIfLi1EffLNS1K_9ScaleType4KindE0ELNS_15FloatRoundStyleE2EfEENS1_15EpilogueDefaultEEEEEvvEEEEvNT_6ParamsE,"aw",@nobits
	.sectionflags	@""
	.align	16
	.zero		1024


//--------------------- .nv.shared.reserved.0     --------------------------
	.section	.nv.shared.reserved.0,"aw",@nobits
	.weak		__nv_reservedSMEM_offset_0_alias
	.size		__nv_reservedSMEM_offset_0_alias, 0, 0
	.other		__nv_reservedSMEM_offset_0_alias,@"STO_CUDA_RESERVED_SHARED STV_DEFAULT"
__nv_reservedSMEM_offset_0_alias:
	.zero		0


//--------------------- .nv.global                --------------------------
	.section	.nv.global,"aw",@nobits
.nv.global:
	.type		_ZN40_INTERNAL_5ae3b4b6_4_k_cu_3c00adca_196714cute1_E,@object
	.size		_ZN40_INTERNAL_5ae3b4b6_4_k_cu_3c00adca_196714cute1_E,(_ZN40_INTERNAL_5ae3b4b6_4_k_cu_3c00adca_196714cuda3std3__45__cpo6cbeginE - _ZN40_INTERNAL_5ae3b4b6_4_k_cu_3c00adca_196714cute1_E)
_ZN40_INTERNAL_5ae3b4b6_4_k_cu_3c00adca_196714cute1_E:
	.zero		1
	.type		_ZN40_INTERNAL_5ae3b4b6_4_k_cu_3c00adca_196714cuda3std3__45__cpo6cbeginE,@object
	.size		_ZN40_INTERNAL_5ae3b4b6_4_k_cu_3c00adca_196714cuda3std3__45__cpo6cbeginE,(_ZN40_INTERNAL_5ae3b4b6_4_k_cu_3c00adca_196714cuda3std3__48in_placeE - _ZN40_INTERNAL_5ae3b4b6_4_k_cu_3c00adca_196714cuda3std3__45__cpo6cbeginE)
_ZN40_INTERNAL_5ae3b4b6_4_k_cu_3c00adca_196714cuda3std3__45__cpo6cbeginE:
	.zero		1
	.type		_ZN40_INTERNAL_5ae3b4b6_4_k_cu_3c00adca_196714cuda3std3__48in_placeE,@object
	.size		_ZN40_INTERNAL_5ae3b4b6_4_k_cu_3c00adca_196714cuda3std3__48in_placeE,(_ZN40_INTERNAL_5ae3b4b6_4_k_cu_3c00adca_196714cuda3std6ranges3__45__cpo9iter_moveE - _ZN40_INTERNAL_5ae3b4b6_4_k_cu_3c00adca_196714cuda3std3__48in_placeE)
_ZN40_INTERNAL_5ae3b4b6_4_k_cu_3c00adca_196714cuda3std3__48in_placeE:
	.zero		1
	.type		_ZN40_INTERNAL_5ae3b4b6_4_k_cu_3c00adca_196714cuda3std6ranges3__45__cpo9iter_moveE,@object
	.size		_ZN40_INTERNAL_5ae3b4b6_4_k_cu_3c00adca_196714cuda3std6ranges3__45__cpo9iter_moveE,(_ZN40_INTERNAL_5ae3b4b6_4_k_cu_3c00adca_196714cuda3std3__45__cpo5beginE - _ZN40_INTERNAL_5ae3b4b6_4_k_cu_3c00adca_196714cuda3std6ranges3__45__cpo9iter_moveE)
_ZN40_INTERNAL_5ae3b4b6_4_k_cu_3c00adca_196714cuda3std6ranges3__45__cpo9iter_moveE:
	.zero		1
	.type		_ZN40_INTERNAL_5ae3b4b6_4_k_cu_3c00adca_196714cuda3std3__45__cpo5beginE,@object
	.size		_ZN40_INTERNAL_5ae3b4b6_4_k_cu_3c00adca_196714cuda3std3__45__cpo5beginE,(_ZN40_INTERNAL_5ae3b4b6_4_k_cu_3c00adca_196714cuda3std3__442_GLOBAL__N__5ae3b4b6_4_k_cu_3c00adca_196716ignoreE - _ZN40_INTERNAL_5ae3b4b6_4_k_cu_3c00adca_196714cuda3std3__45__cpo5beginE)
_ZN40_INTERNAL_5ae3b4b6_4_k_cu_3c00adca_196714cuda3std3__45__cpo5beginE:
	.zero		1
	.type		_ZN40_INTERNAL_5ae3b4b6_4_k_cu_3c00adca_196714cuda3std3__442_GLOBAL__N__5ae3b4b6_4_k_cu_3c00adca_196716ignoreE,@object
	.size		_ZN40_INTERNAL_5ae3b4b6_4_k_cu_3c00adca_196714cuda3std3__442_GLOBAL__N__5ae3b4b6_4_k_cu_3c00adca_196716ignoreE,(_ZN40_INTERNAL_5ae3b4b6_4_k_cu_3c00adca_196714cute7productE - _ZN40_INTERNAL_5ae3b4b6_4_k_cu_3c00adca_196714cuda3std3__442_GLOBAL__N__5ae3b4b6_4_k_cu_3c00adca_196716ignoreE)
_ZN40_INTERNAL_5ae3b4b6_4_k_cu_3c00adca_196714cuda3std3__442_GLOBAL__N__5ae3b4b6_4_k_cu_3c00adca_196716ignoreE:
	.zero		1
	.type		_ZN40_INTERNAL_5ae3b4b6_4_k_cu_3c00adca_196714cute7productE,@object
	.size		_ZN40_INTERNAL_5ae3b4b6_4_k_cu_3c00adca_196714cute7productE,(_ZN40_INTERNAL_5ae3b4b6_4_k_cu_3c00adca_196714cuda3std3__45__cpo3endE - _ZN40_INTERNAL_5ae3b4b6_4_k_cu_3c00adca_196714cute7productE)
_ZN40_INTERNAL_5ae3b4b6_4_k_cu_3c00adca_196714cute7productE:
	.zero		1
	.type		_ZN40_INTERNAL_5ae3b4b6_4_k_cu_3c00adca_196714cuda3std3__45__cpo3endE,@object
	.size		_ZN40_INTERNAL_5ae3b4b6_4_k_cu_3c00adca_196714cuda3std3__45__cpo3endE,(_ZN40_INTERNAL_5ae3b4b6_4_k_cu_3c00adca_196714cuda3std3__419piecewise_constructE - _ZN40_INTERNAL_5ae3b4b6_4_k_cu_3c00adca_196714cuda3std3__45__cpo3endE)
_ZN40_INTERNAL_5ae3b4b6_4_k_cu_3c00adca_196714cuda3std3__45__cpo3endE:
	.zero		1
	.type		_ZN40_INTERNAL_5ae3b4b6_4_k_cu_3c00adca_196714cuda3std3__419piecewise_constructE,@object
	.size		_ZN40_INTERNAL_5ae3b4b6_4_k_cu_3c00adca_196714cuda3std3__419piecewise_constructE,(_ZN40_INTERNAL_5ae3b4b6_4_k_cu_3c00adca_196714cuda3std3__45__cpo4cendE - _ZN40_INTERNAL_5ae3b4b6_4_k_cu_3c00adca_196714cuda3std3__419piecewise_constructE)
_ZN40_INTERNAL_5ae3b4b6_4_k_cu_3c00adca_196714cuda3std3__419piecewise_constructE:
	.zero		1
	.type		_ZN40_INTERNAL_5ae3b4b6_4_k_cu_3c00adca_196714cuda3std3__45__cpo4cendE,@object
	.size		_ZN40_INTERNAL_5ae3b4b6_4_k_cu_3c00adca_196714cuda3std3__45__cpo4cendE,(_ZN40_INTERNAL_5ae3b4b6_4_k_cu_3c00adca_196714cuda3std6ranges3__45__cpo4swapE - _ZN40_INTERNAL_5ae3b4b6_4_k_cu_3c00adca_196714cuda3std3__45__cpo4cendE)
_ZN40_INTERNAL_5ae3b4b6_4_k_cu_3c00adca_196714cuda3std3__45__cpo4cendE:
	.zero		1
	.type		_ZN40_INTERNAL_5ae3b4b6_4_k_cu_3c00adca_196714cuda3std6ranges3__45__cpo4swapE,@object
	.size		_ZN40_INTERNAL_5ae3b4b6_4_k_cu_3c00adca_196714cuda3std6ranges3__45__cpo4swapE,(.L_8 - _ZN40_INTERNAL_5ae3b4b6_4_k_cu_3c00adca_196714cuda3std6ranges3__45__cpo4swapE)
_ZN40_INTERNAL_5ae3b4b6_4_k_cu_3c00adca_196714cuda3std6ranges3__45__cpo4swapE:
	.zero		1
.L_8:


//--------------------- .nv.constant0._ZN7cutlass13device_kernelINS_4gemm6kernel13GemmUniversalIN4cute5tupleIJiiiiEEENS1_10collective13CollectiveMmaINS1_34MainloopSm90TmaGmmaWarpSpecializedILi2ENS5_IJNS4_1CILi1EEENSA_ILi8EEESB_EEENS1_35KernelTmaWarpSpecializedCooperativeEEENS5_IJNSA_ILi128EEENSA_ILi64EEESG_EEEfNS5_IJlSB_lEEEfSJ_NS4_8TiledMMAINS4_8MMA_AtomIJNS4_4SM904GMMA29MMA_64x64x8_F32TF32TF32_SS_TNILNSN_7ScaleInE1ELSP_1EEEEEENS4_6LayoutINS5_IJNSA_ILi2EEESB_SB_EEENS5_IJSB_NSA_ILi0EEESV_EEEEENS5_IJNS4_10UnderscoreESY_SY_EEEEENS4_23SM90_TMA_LOAD_MULTICASTENS4_14ComposedLayoutINS4_7SwizzleILi3ELi4ELi3EEENS4_18smem_ptr_flag_bitsILi32EEENSS_INS5_IJSC_NSA_ILi32EEEEEENS5_IJS17_SB_EEEEEEEvNS4_8identityENS4_13SM90_TMA_LOADES1B_vS1C_EENS_8epilogue10collective6detail29Sm90TmaWarpSpecializedAdapterINS1G_15DefaultEpilogueIfSJ_SJ_NS1F_6thread17LinearCombinationIfLi1EffLNS1K_9ScaleType4KindE0ELNS_15FloatRoundStyleE2EfEENS1_15EpilogueDefaultEEEEEvvEEEEvNT_6ParamsE --------------------------
	.section	.nv.constant0._ZN7cutlass13device_kernelINS_4gemm6kernel13GemmUniversalIN4cute5tupleIJiiiiEEENS1_10collective13CollectiveMmaINS1_34MainloopSm90TmaGmmaWarpSpecializedILi2ENS5_IJNS4_1CILi1EEENSA_ILi8EEESB_EEENS1_35KernelTmaWarpSpecializedCooperativeEEENS5_IJNSA_ILi128EEENSA_ILi64EEESG_EEEfNS5_IJlSB_lEEEfSJ_NS4_8TiledMMAINS4_8MMA_AtomIJNS4_4SM904GMMA29MMA_64x64x8_F32TF32TF32_SS_TNILNSN_7ScaleInE1ELSP_1EEEEEENS4_6LayoutINS5_IJNSA_ILi2EEESB_SB_EEENS5_IJSB_NSA_ILi0EEESV_EEEEENS5_IJNS4_10UnderscoreESY_SY_EEEEENS4_23SM90_TMA_LOAD_MULTICASTENS4_14ComposedLayoutINS4_7SwizzleILi3ELi4ELi3EEENS4_18smem_ptr_flag_bitsILi32EEENSS_INS5_IJSC_NSA_ILi32EEEEEENS5_IJS17_SB_EEEEEEEvNS4_8identityENS4_13SM90_TMA_LOADES1B_vS1C_EENS_8epilogue10collective6detail29Sm90TmaWarpSpecializedAdapterINS1G_15DefaultEpilogueIfSJ_SJ_NS1F_6thread17LinearCombinationIfLi1EffLNS1K_9ScaleType4KindE0ELNS_15FloatRoundStyleE2EfEENS1_15EpilogueDefaultEEEEEvvEEEEvNT_6ParamsE,"a",@progbits
	.sectionflags	@""
	.align	4
.nv.constant0._ZN7cutlass13device_kernelINS_4gemm6kernel13GemmUniversalIN4cute5tupleIJiiiiEEENS1_10collective13CollectiveMmaINS1_34MainloopSm90TmaGmmaWarpSpecializedILi2ENS5_IJNS4_1CILi1EEENSA_ILi8EEESB_EEENS1_35KernelTmaWarpSpecializedCooperativeEEENS5_IJNSA_ILi128EEENSA_ILi64EEESG_EEEfNS5_IJlSB_lEEEfSJ_NS4_8TiledMMAINS4_8MMA_AtomIJNS4_4SM904GMMA29MMA_64x64x8_F32TF32TF32_SS_TNILNSN_7ScaleInE1ELSP_1EEEEEENS4_6LayoutINS5_IJNSA_ILi2EEESB_SB_EEENS5_IJSB_NSA_ILi0EEESV_EEEEENS5_IJNS4_10UnderscoreESY_SY_EEEEENS4_23SM90_TMA_LOAD_MULTICASTENS4_14ComposedLayoutINS4_7SwizzleILi3ELi4ELi3EEENS4_18smem_ptr_flag_bitsILi32EEENSS_INS5_IJSC_NSA_ILi32EEEEEENS5_IJS17_SB_EEEEEEEvNS4_8identityENS4_13SM90_TMA_LOADES1B_vS1C_EENS_8epilogue10collective6detail29Sm90TmaWarpSpecializedAdapterINS1G_15DefaultEpilogueIfSJ_SJ_NS1F_6thread17LinearCombinationIfLi1EffLNS1K_9ScaleType4KindE0ELNS_15FloatRoundStyleE2EfEENS1_15EpilogueDefaultEEEEEvvEEEEvNT_6ParamsE:
	.zero		1664


//--------------------- SYMBOLS --------------------------

	.type		.nv.reservedSmem.offset0,@object
	.size		.nv.reservedSmem.offset0,0x4
	.type		__assertfail,@function
